def attn_fwd(
    Q,
    K,
    V,
    Out,
    Lse,
    sm_scale,
    stride_qz,
    stride_qh,
    stride_qm,
    stride_qk,
    stride_kz,
    stride_kh,
    stride_kn,
    stride_kk,
    stride_vz,
    stride_vh,
    stride_vn,
    stride_vk,
    stride_oz,
    stride_oh,
    stride_om,
    stride_ok,
    seqlen_q,
    seqlen_k,
    BLOCK_M: tl.constexpr,
    BLOCK_N: tl.constexpr,
    HEAD_DIM: tl.constexpr,
    CAUSAL: tl.constexpr,
):
    start_m = tl.program_id(0)
    off_hz = tl.program_id(1)
    q_off = off_hz * stride_qh
    k_off = off_hz * stride_kh
    v_off = off_hz * stride_vh
    offs_m = start_m * BLOCK_M + tl.arange(0, BLOCK_M)
    offs_d = tl.arange(0, HEAD_DIM)
    offs_n = tl.arange(0, BLOCK_N)
    q_ptrs = Q + q_off + offs_m[:, None] * stride_qm + offs_d[None, :] * stride_qk
    k_ptrs = K + k_off + offs_d[:, None] * stride_kk + offs_n[None, :] * stride_kn
    v_ptrs = V + v_off + offs_n[:, None] * stride_vn + offs_d[None, :] * stride_vk
    m_i = tl.full([BLOCK_M], float("-inf"), dtype=tl.float32)
    l_i = tl.zeros([BLOCK_M], dtype=tl.float32) + 1.0
    acc = tl.zeros([BLOCK_M, HEAD_DIM], dtype=tl.float32)
    q = tl.load(q_ptrs)
    acc, l_i, m_i = _attn_fwd_inner(
        acc,
        l_i,
        m_i,
        q,
        k_ptrs,
        v_ptrs,
        sm_scale,
        stride_kn,
        stride_vn,
        start_m,
        seqlen_k,
        BLOCK_M,
        BLOCK_N,
        HEAD_DIM,
        CAUSAL,
    )
    acc = acc / l_i[:, None]
    lse = m_i + tl.math.log2(l_i) / 1.4426950408889634
    o_ptrs = (
        Out
        + off_hz * stride_oh
        + offs_m[:, None] * stride_om
        + offs_d[None, :] * stride_ok
    )
    tl.store(o_ptrs, acc.to(Out.dtype.element_ty))
    tl.store(Lse + off_hz * seqlen_q + offs_m, lse)

# config = {"BLOCK_M": 64, "BLOCK_N": 32, "HEAD_DIM": 64, "arch": "sm_90", "causal": true, "dtype": "fp8e4m3", "num_stages": 2, "num_warps": 4}
# arch = sm_90


// ===== COMPILED SASS (sm_90a) =====

	.target	sm_90a

	.elftype	@"ET_EXEC"


//--------------------- .note.nv.tkinfo           --------------------------
	.section	.note.nv.tkinfo,"",@"SHT_NOTE"
	.sectionflags	@"SHF_NOTE_NV_TKINFO"
	.tkinfo
        /*0018*/ 	.word	0x00000002
        /*0030*/ 	.string	""
        /*0030*/ 	.string	"ptxas"
        /*0030*/ 	.string	"Cuda compilation tools, release 13.0, V13.0.88"
        /*0030*/ 	.string	"Build cuda_13.0.r13.0/compiler.36424714_0"
        /*0030*/ 	.string	"-v  -suppress-debug-info  -lineinfo  -arch sm_90a "



//--------------------- .note.nv.cuinfo           --------------------------
	.section	.note.nv.cuinfo,"",@"SHT_NOTE"
	.sectionflags	@"SHF_NOTE_NV_CUINFO"
        /*0018*/ 	.short	0x0002
        /*001a*/ 	.short	0x005a
        /*001c*/ 	.short	0x0082
	.zero		2


//--------------------- .nv.info                  --------------------------
	.section	.nv.info,"",@"SHT_CUDA_INFO"
	.align	4


	//----- nvinfo : EIATTR_REGCOUNT
	.align		4
        /*0000*/ 	.byte	0x04, 0x2f
        /*0002*/ 	.short	(.L_2 - .L_1)
	.align		4
.L_1:
        /*0004*/ 	.word	index@(attn_fwd)
        /*0008*/ 	.word	0x000000a3


	//----- nvinfo : EIATTR_FRAME_SIZE
	.align		4
.L_2:
        /*000c*/ 	.byte	0x04, 0x11
        /*000e*/ 	.short	(.L_4 - .L_3)
	.align		4
.L_3:
        /*0010*/ 	.word	index@(attn_fwd)
        /*0014*/ 	.word	0x00000000


	//----- nvinfo : EIATTR_MIN_STACK_SIZE
	.align		4
.L_4:
        /*0018*/ 	.byte	0x04, 0x12
        /*001a*/ 	.short	(.L_6 - .L_5)
	.align		4
.L_5:
        /*001c*/ 	.word	index@(attn_fwd)
        /*0020*/ 	.word	0x00000000
.L_6:


//--------------------- .nv.compat                --------------------------
	.section	.nv.compat,"",@"SHT_CUDA_COMPAT_INFO"
	.align	4
        /*0000*/ 	.byte	0x02, 0x09, 0x01, 0x00, 0x02, 0x02, 0x04, 0x00, 0x02, 0x05, 0x05, 0x00, 0x03, 0x07, 0x01, 0x01
        /*0010*/ 	.byte	0x02, 0x03, 0x00, 0x00, 0x02, 0x06, 0x01, 0x00, 0x04, 0x0b, 0x08, 0x00, 0x00, 0x00, 0x00, 0x00
        /*0020*/ 	.byte	0x00, 0x00, 0x00, 0x00


//--------------------- .nv.info.attn_fwd         --------------------------
	.section	.nv.info.attn_fwd,"",@"SHT_CUDA_INFO"
	.sectionflags	@""
	.align	4


	//----- nvinfo : EIATTR_CUDA_API_VERSION
	.align		4
        /*0000*/ 	.byte	0x04, 0x37
        /*0002*/ 	.short	(.L_8 - .L_7)
.L_7:
        /*0004*/ 	.word	0x00000082


	//----- nvinfo : EIATTR_KPARAM_INFO
	.align		4
.L_8:
        /*0008*/ 	.byte	0x04, 0x17
        /*000a*/ 	.short	(.L_10 - .L_9)
.L_9:
        /*000c*/ 	.word	0x00000000
        /*0010*/ 	.short	0x0019
        /*0012*/ 	.short	0x0080
        /*0014*/ 	.byte	0x00, 0xf4, 0x21, 0x00


	//----- nvinfo : EIATTR_KPARAM_INFO
	.align		4
.L_10:
        /*0018*/ 	.byte	0x04, 0x17
        /*001a*/ 	.short	(.L_12 - .L_11)
.L_11:
        /*001c*/ 	.word	0x00000000
        /*0020*/ 	.short	0x0018
        /*0022*/ 	.short	0x0078
        /*0024*/ 	.byte	0x00, 0xf4, 0x21, 0x00


	//----- nvinfo : EIATTR_KPARAM_INFO
	.align		4
.L_12:
        /*0028*/ 	.byte	0x04, 0x17
        /*002a*/ 	.short	(.L_14 - .L_13)
.L_13:
        /*002c*/ 	.word	0x00000000
        /*0030*/ 	.short	0x0017
        /*0032*/ 	.short	0x0070
        /*0034*/ 	.byte	0x00, 0xf0, 0x11, 0x00


	//----- nvinfo : EIATTR_KPARAM_INFO
	.align		4
.L_14:
        /*0038*/ 	.byte	0x04, 0x17
        /*003a*/ 	.short	(.L_16 - .L_15)
.L_15:
        /*003c*/ 	.word	0x00000000
        /*0040*/ 	.short	0x0016
        /*0042*/ 	.short	0x006c
        /*0044*/ 	.byte	0x00, 0xf0, 0x11, 0x00


	//----- nvinfo : EIATTR_KPARAM_INFO
	.align		4
.L_16:
        /*0048*/ 	.byte	0x04, 0x17
        /*004a*/ 	.short	(.L_18 - .L_17)
.L_17:
        /*004c*/ 	.word	0x00000000
        /*0050*/ 	.short	0x0015
        /*0052*/ 	.short	0x0068
        /*0054*/ 	.byte	0x00, 0xf0, 0x11, 0x00


	//----- nvinfo : EIATTR_KPARAM_INFO
	.align		4
.L_18:
        /*0058*/ 	.byte	0x04, 0x17
        /*005a*/ 	.short	(.L_20 - .L_19)
.L_19:
        /*005c*/ 	.word	0x00000000
        /*0060*/ 	.short	0x0014
        /*0062*/ 	.short	0x0064
        /*0064*/ 	.byte	0x00, 0xf0, 0x11, 0x00


	//----- nvinfo : EIATTR_KPARAM_INFO
	.align		4
.L_20:
        /*0068*/ 	.byte	0x04, 0x17
        /*006a*/ 	.short	(.L_22 - .L_21)
.L_21:
        /*006c*/ 	.word	0x00000000
        /*0070*/ 	.short	0x0013
        /*0072*/ 	.short	0x0060
        /*0074*/ 	.byte	0x00, 0xf0, 0x11, 0x00


	//----- nvinfo : EIATTR_KPARAM_INFO
	.align		4
.L_22:
        /*0078*/ 	.byte	0x04, 0x17
        /*007a*/ 	.short	(.L_24 - .L_23)
.L_23:
        /*007c*/ 	.word	0x00000000
        /*0080*/ 	.short	0x0012
        /*0082*/ 	.short	0x005c
        /*0084*/ 	.byte	0x00, 0xf0, 0x11, 0x00


	//----- nvinfo : EIATTR_KPARAM_INFO
	.align		4
.L_24:
        /*0088*/ 	.byte	0x04, 0x17
        /*008a*/ 	.short	(.L_26 - .L_25)
.L_25:
        /*008c*/ 	.word	0x00000000
        /*0090*/ 	.short	0x0011
        /*0092*/ 	.short	0x0058
        /*0094*/ 	.byte	0x00, 0xf0, 0x11, 0x00


	//----- nvinfo : EIATTR_KPARAM_INFO
	.align		4
.L_26:
        /*0098*/ 	.byte	0x04, 0x17
        /*009a*/ 	.short	(.L_28 - .L_27)
.L_27:
        /*009c*/ 	.word	0x00000000
        /*00a0*/ 	.short	0x0010
        /*00a2*/ 	.short	0x0054
        /*00a4*/ 	.byte	0x00, 0xf0, 0x11, 0x00


	//----- nvinfo : EIATTR_KPARAM_INFO
	.align		4
.L_28:
        /*00a8*/ 	.byte	0x04, 0x17
        /*00aa*/ 	.short	(.L_30 - .L_29)
.L_29:
        /*00ac*/ 	.word	0x00000000
        /*00b0*/ 	.short	0x000f
        /*00b2*/ 	.short	0x0050
        /*00b4*/ 	.byte	0x00, 0xf0, 0x11, 0x00


	//----- nvinfo : EIATTR_KPARAM_INFO
	.align		4
.L_30:
        /*00b8*/ 	.byte	0x04, 0x17
        /*00ba*/ 	.short	(.L_32 - .L_31)
.L_31:
        /*00bc*/ 	.word	0x00000000
        /*00c0*/ 	.short	0x000e
        /*00c2*/ 	.short	0x004c
        /*00c4*/ 	.byte	0x00, 0xf0, 0x11, 0x00


	//----- nvinfo : EIATTR_KPARAM_INFO
	.align		4
.L_32:
        /*00c8*/ 	.byte	0x04, 0x17
        /*00ca*/ 	.short	(.L_34 - .L_33)
.L_33:
        /*00cc*/ 	.word	0x00000000
        /*00d0*/ 	.short	0x000d
        /*00d2*/ 	.short	0x0048
        /*00d4*/ 	.byte	0x00, 0xf0, 0x11, 0x00


	//----- nvinfo : EIATTR_KPARAM_INFO
	.align		4
.L_34:
        /*00d8*/ 	.byte	0x04, 0x17
        /*00da*/ 	.short	(.L_36 - .L_35)
.L_35:
        /*00dc*/ 	.word	0x00000000
        /*00e0*/ 	.short	0x000c
        /*00e2*/ 	.short	0x0044
        /*00e4*/ 	.byte	0x00, 0xf0, 0x11, 0x00


	//----- nvinfo : EIATTR_KPARAM_INFO
	.align		4
.L_36:
        /*00e8*/ 	.byte	0x04, 0x17
        /*00ea*/ 	.short	(.L_38 - .L_37)
.L_37:
        /*00ec*/ 	.word	0x00000000
        /*00f0*/ 	.short	0x000b
        /*00f2*/ 	.short	0x0040
        /*00f4*/ 	.byte	0x00, 0xf0, 0x11, 0x00


	//----- nvinfo : EIATTR_KPARAM_INFO
	.align		4
.L_38:
        /*00f8*/ 	.byte	0x04, 0x17
        /*00fa*/ 	.short	(.L_40 - .L_39)
.L_39:
        /*00fc*/ 	.word	0x00000000
        /*0100*/ 	.short	0x000a
        /*0102*/ 	.short	0x003c
        /*0104*/ 	.byte	0x00, 0xf0, 0x11, 0x00


	//----- nvinfo : EIATTR_KPARAM_INFO
	.align		4
.L_40:
        /*0108*/ 	.byte	0x04, 0x17
        /*010a*/ 	.short	(.L_42 - .L_41)
.L_41:
        /*010c*/ 	.word	0x00000000
        /*0110*/ 	.short	0x0009
        /*0112*/ 	.short	0x0038
        /*0114*/ 	.byte	0x00, 0xf0, 0x11, 0x00


	//----- nvinfo : EIATTR_KPARAM_INFO
	.align		4
.L_42:
        /*0118*/ 	.byte	0x04, 0x17
        /*011a*/ 	.short	(.L_44 - .L_43)
.L_43:
        /*011c*/ 	.word	0x00000000
        /*0120*/ 	.short	0x0008
        /*0122*/ 	.short	0x0034
        /*0124*/ 	.byte	0x00, 0xf0, 0x11, 0x00


	//----- nvinfo : EIATTR_KPARAM_INFO
	.align		4
.L_44:
        /*0128*/ 	.byte	0x04, 0x17
        /*012a*/ 	.short	(.L_46 - .L_45)
.L_45:
        /*012c*/ 	.word	0x00000000
        /*0130*/ 	.short	0x0007
        /*0132*/ 	.short	0x0030
        /*0134*/ 	.byte	0x00, 0xf0, 0x11, 0x00


	//----- nvinfo : EIATTR_KPARAM_INFO
	.align		4
.L_46:
        /*0138*/ 	.byte	0x04, 0x17
        /*013a*/ 	.short	(.L_48 - .L_47)
.L_47:
        /*013c*/ 	.word	0x00000000
        /*0140*/ 	.short	0x0006
        /*0142*/ 	.short	0x002c
        /*0144*/ 	.byte	0x00, 0xf0, 0x11, 0x00


	//----- nvinfo : EIATTR_KPARAM_INFO
	.align		4
.L_48:
        /*0148*/ 	.byte	0x04, 0x17
        /*014a*/ 	.short	(.L_50 - .L_49)
.L_49:
        /*014c*/ 	.word	0x00000000
        /*0150*/ 	.short	0x0005
        /*0152*/ 	.short	0x0028
        /*0154*/ 	.byte	0x00, 0xf0, 0x11, 0x00


	//----- nvinfo : EIATTR_KPARAM_INFO
	.align		4
.L_50:
        /*0158*/ 	.byte	0x04, 0x17
        /*015a*/ 	.short	(.L_52 - .L_51)
.L_51:
        /*015c*/ 	.word	0x00000000
        /*0160*/ 	.short	0x0004
        /*0162*/ 	.short	0x0020
        /*0164*/ 	.byte	0x00, 0xf4, 0x21, 0x00


	//----- nvinfo : EIATTR_KPARAM_INFO
	.align		4
.L_52:
        /*0168*/ 	.byte	0x04, 0x17
        /*016a*/ 	.short	(.L_54 - .L_53)
.L_53:
        /*016c*/ 	.word	0x00000000
        /*0170*/ 	.short	0x0003
        /*0172*/ 	.short	0x0018
        /*0174*/ 	.byte	0x00, 0xf4, 0x21, 0x00


	//----- nvinfo : EIATTR_KPARAM_INFO
	.align		4
.L_54:
        /*0178*/ 	.byte	0x04, 0x17
        /*017a*/ 	.short	(.L_56 - .L_55)
.L_55:
        /*017c*/ 	.word	0x00000000
        /*0180*/ 	.short	0x0002
        /*0182*/ 	.short	0x0010
        /*0184*/ 	.byte	0x00, 0xf4, 0x21, 0x00


	//----- nvinfo : EIATTR_KPARAM_INFO
	.align		4
.L_56:
        /*0188*/ 	.byte	0x04, 0x17
        /*018a*/ 	.short	(.L_58 - .L_57)
.L_57:
        /*018c*/ 	.word	0x00000000
        /*0190*/ 	.short	0x0001
        /*0192*/ 	.short	0x0008
        /*0194*/ 	.byte	0x00, 0xf4, 0x21, 0x00


	//----- nvinfo : EIATTR_KPARAM_INFO
	.align		4
.L_58:
        /*0198*/ 	.byte	0x04, 0x17
        /*019a*/ 	.short	(.L_60 - .L_59)
.L_59:
        /*019c*/ 	.word	0x00000000
        /*01a0*/ 	.short	0x0000
        /*01a2*/ 	.short	0x0000
        /*01a4*/ 	.byte	0x00, 0xf4, 0x21, 0x00


	//----- nvinfo : EIATTR_SPARSE_MMA_MASK
	.align		4
.L_60:
        /*01a8*/ 	.byte	0x03, 0x50
        /*01aa*/ 	.short	0x0000


	//----- nvinfo : EIATTR_MAXREG_COUNT
	.align		4
        /*01ac*/ 	.byte	0x03, 0x1b
        /*01ae*/ 	.short	0x00ff


	//----- nvinfo : EIATTR_NUM_BARRIERS
	.align		4
        /*01b0*/ 	.byte	0x02, 0x4c
        /*01b2*/ 	.byte	0x01
	.zero		1


	//----- nvinfo : EIATTR_MERCURY_ISA_VERSION
	.align		4
        /*01b4*/ 	.byte	0x03, 0x5f
        /*01b6*/ 	.short	0x0101


	//----- nvinfo : EIATTR_COOP_GROUP_MASK_REGIDS
	.align		4
        /*01b8*/ 	.byte	0x04, 0x29
        /*01ba*/ 	.short	(.L_62 - .L_61)


	//   ....[0]....
.L_61:
        /*01bc*/ 	.word	0xffffffff


	//   ....[1]....
        /*01c0*/ 	.word	0xffffffff


	//   ....[2]....
        /*01c4*/ 	.word	0xffffffff


	//   ....[3]....
        /*01c8*/ 	.word	0xffffffff


	//   ....[4]....
        /*01cc*/ 	.word	0xffffffff


	//   ....[5]....
        /*01d0*/ 	.word	0xffffffff


	//   ....[6]....
        /*01d4*/ 	.word	0xffffffff


	//   ....[7]....
        /*01d8*/ 	.word	0xffffffff


	//   ....[8]....
        /*01dc*/ 	.word	0xffffffff


	//   ....[9]....
        /*01e0*/ 	.word	0xffffffff


	//   ....[10]....
        /*01e4*/ 	.word	0xffffffff


	//   ....[11]....
        /*01e8*/ 	.word	0xffffffff


	//----- nvinfo : EIATTR_COOP_GROUP_INSTR_OFFSETS
	.align		4
.L_62:
        /*01ec*/ 	.byte	0x04, 0x28
        /*01ee*/ 	.short	(.L_64 - .L_63)


	//   ....[0]....
.L_63:
        /*01f0*/ 	.word	0x00002440


	//   ....[1]....
        /*01f4*/ 	.word	0x00002620


	//   ....[2]....
        /*01f8*/ 	.word	0x00002640


	//   ....[3]....
        /*01fc*/ 	.word	0x00002690


	//   ....[4]....
        /*0200*/ 	.word	0x00002b40


	//   ....[5]....
        /*0204*/ 	.word	0x00002b60


	//   ....[6]....
        /*0208*/ 	.word	0x00002b80


	//   ....[7]....
        /*020c*/ 	.word	0x00002b90


	//   ....[8]....
        /*0210*/ 	.word	0x00003030


	//   ....[9]....
        /*0214*/ 	.word	0x00003040


	//   ....[10]....
        /*0218*/ 	.word	0x00003090


	//   ....[11]....
        /*021c*/ 	.word	0x000030a0


	//----- nvinfo : EIATTR_EXIT_INSTR_OFFSETS
	.align		4
.L_64:
        /*0220*/ 	.byte	0x04, 0x1c
        /*0222*/ 	.short	(.L_66 - .L_65)


	//   ....[0]....
.L_65:
        /*0224*/ 	.word	0x000050a0


	//   ....[1]....
        /*0228*/ 	.word	0x000050d0


	//----- nvinfo : EIATTR_REQNTID
	.align		4
.L_66:
        /*022c*/ 	.byte	0x04, 0x10
        /*022e*/ 	.short	(.L_68 - .L_67)
.L_67:
        /*0230*/ 	.word	0x00000080
        /*0234*/ 	.word	0x00000001
        /*0238*/ 	.word	0x00000001


	//----- nvinfo : EIATTR_CBANK_PARAM_SIZE
	.align		4
.L_68:
        /*023c*/ 	.byte	0x03, 0x19
        /*023e*/ 	.short	0x0088


	//----- nvinfo : EIATTR_PARAM_CBANK
	.align		4
        /*0240*/ 	.byte	0x04, 0x0a
        /*0242*/ 	.short	(.L_70 - .L_69)
	.align		4
.L_69:
        /*0244*/ 	.word	index@(.nv.constant0.attn_fwd)
        /*0248*/ 	.short	0x0210
        /*024a*/ 	.short	0x0088


	//----- nvinfo : EIATTR_SW_WAR
	.align		4
.L_70:
        /*024c*/ 	.byte	0x04, 0x36
        /*024e*/ 	.short	(.L_72 - .L_71)
.L_71:
        /*0250*/ 	.word	0x00000008
.L_72:


//--------------------- .nv.callgraph             --------------------------
	.section	.nv.callgraph,"",@"SHT_CUDA_CALLGRAPH"
	.align	4
	.sectionentsize	8
	.align		4
        /*0000*/ 	.word	0x00000000
	.align		4
        /*0004*/ 	.word	0xffffffff
	.align		4
        /*0008*/ 	.word	0x00000000
	.align		4
        /*000c*/ 	.word	0xfffffffe
	.align		4
        /*0010*/ 	.word	0x00000000
	.align		4
        /*0014*/ 	.word	0xfffffffd
	.align		4
        /*0018*/ 	.word	0x00000000
	.align		4
        /*001c*/ 	.word	0xfffffffc


//--------------------- .nv.constant4             --------------------------
	.section	.nv.constant4,"a",@progbits
	.align	8
	.align		8
.nv.constant4:
        /*0000*/ 	.dword	_$_str


//--------------------- .text.attn_fwd            --------------------------
	.section	.text.attn_fwd,"ax",@progbits
	.align	128
        .global         attn_fwd
        .type           attn_fwd,@function
        .size           attn_fwd,(.L_x_3 - attn_fwd)
        .other          attn_fwd,@"STO_CUDA_ENTRY STV_DEFAULT"
attn_fwd:
.text.attn_fwd:
[----:B------:R-:W-:Y:S01]  /*0000*/  LDC R1, c[0x0][0x28] ;  /* 0x00000a00ff017b82 */ /* 0x000fe20000000800 */
[----:B------:R-:W0:Y:S07]  /*0010*/  S2R R5, SR_CTAID.X ;  /* 0x0000000000057919 */ /* 0x000e2e0000002500 */
[----:B------:R-:W1:Y:S01]  /*0020*/  S2UR UR14, SR_CTAID.Y ;  /* 0x00000000000e79c3 */ /* 0x000e620000002600 */
[----:B------:R-:W-:Y:S01]  /*0030*/  ULDC.64 UR4, c[0x0][0x240] ;  /* 0x0000900000047ab9 */ /* 0x000fe20000000a00 */
[----:B------:R-:W-:Y:S01]  /*0040*/  ULDC.64 UR18, c[0x0][0x208] ;  /* 0x0000820000127ab9 */ /* 0x000fe20000000a00 */
[----:B------:R-:W2:Y:S05]  /*0050*/  S2R R2, SR_TID.X ;  /* 0x0000000000027919 */ /* 0x000eaa0000002100 */
[----:B------:R-:W3:Y:S08]  /*0060*/  LDC.64 R50, c[0x0][0x210] ;  /* 0x00008400ff327b82 */ /* 0x000ef00000000a00 */
[----:B------:R-:W4:Y:S01]  /*0070*/  LDC R54, c[0x0][0x248] ;  /* 0x00009200ff367b82 */ /* 0x000f220000000800 */
[----:B-1----:R-:W-:Y:S01]  /*0080*/  UIMAD UR4, UR14, UR4, URZ ;  /* 0x000000040e0472a4 */ /* 0x002fe2000f8e023f */
[----:B0-----:R-:W-:Y:S01]  /*0090*/  IMAD.SHL.U32 R5, R5, 0x40, RZ ;  /* 0x0000004005057824 */ /* 0x001fe200078e00ff */
[----:B--2---:R-:W-:-:S04]  /*00a0*/  SHF.R.U32.HI R6, RZ, 0x6, R2 ;  /* 0x00000006ff067819 */ /* 0x004fc80000011602 */
[----:B------:R-:W-:Y:S02]  /*00b0*/  LOP3.LUT R0, R5, 0x3f, R2, 0xf8, !PT ;  /* 0x0000003f05007812 */ /* 0x000fe400078ef802 */
[----:B------:R-:W-:Y:S02]  /*00c0*/  SGXT.U32 R6, R6, 0x1 ;  /* 0x000000010606781a */ /* 0x000fe40000000000 */
[----:B------:R-:W-:Y:S01]  /*00d0*/  LEA.HI R8, R2, 0xe, RZ, 0x1a ;  /* 0x0000000e02087811 */ /* 0x000fe200078fd0ff */
[----:B------:R-:W-:Y:S01]  /*00e0*/  IMAD R3, R0, UR5, RZ ;  /* 0x0000000500037c24 */ /* 0x000fe2000f8e02ff */
[----:B------:R-:W-:Y:S01]  /*00f0*/  USHF.R.S32.HI UR5, URZ, 0x1f, UR4 ;  /* 0x0000001f3f057899 */ /* 0x000fe20008011404 */
[----:B------:R-:W-:Y:S02]  /*0100*/  LEA.HI R10, R2, 0x1e, RZ, 0x1a ;  /* 0x0000001e020a7811 */ /* 0x000fe400078fd0ff */
[----:B----4-:R-:W-:Y:S01]  /*0110*/  IMAD R7, R8, R54, RZ ;  /* 0x0000003608077224 */ /* 0x010fe200078e02ff */
[----:B---3--:R-:W-:-:S02]  /*0120*/  IADD3 R50, P0, P1, R3, UR4, R50 ;  /* 0x0000000403327c10 */ /* 0x008fc4000f91e032 */
[----:B------:R-:W-:Y:S01]  /*0130*/  SHF.R.S32.HI R4, RZ, 0x1f, R3 ;  /* 0x0000001fff047819 */ /* 0x000fe20000011403 */
[-C--:B------:R-:W-:Y:S02]  /*0140*/  IMAD R3, R6, R54.reuse, RZ ;  /* 0x0000003606037224 */ /* 0x080fe400078e02ff */
[----:B------:R-:W-:Y:S01]  /*0150*/  IMAD R9, R10, R54, RZ ;  /* 0x000000360a097224 */ /* 0x000fe200078e02ff */
[----:B------:R-:W-:Y:S01]  /*0160*/  IADD3.X R52, R4, UR5, R51, P0, P1 ;  /* 0x0000000504347c10 */ /* 0x000fe200087e2433 */
[----:B------:R-:W-:Y:S01]  /*0170*/  IMAD R4, R54, 0x2, R3 ;  /* 0x0000000236047824 */ /* 0x000fe200078e0203 */
[----:B------:R-:W-:-:S04]  /*0180*/  IADD3 R12, P0, R3, R50, RZ ;  /* 0x00000032030c7210 */ /* 0x000fc80007f1e0ff */
[----:B------:R-:W-:Y:S02]  /*0190*/  LEA.HI.X.SX32 R13, R3, R52, 0x1, P0 ;  /* 0x00000034030d7211 */ /* 0x000fe400000f0eff */
[----:B------:R-:W-:Y:S02]  /*01a0*/  LEA.HI R3, R2, 0x2e, RZ, 0x1a ;  /* 0x0000002e02037811 */ /* 0x000fe400078fd0ff */
[CC--:B------:R-:W-:Y:S01]  /*01b0*/  IADD3 R14, P1, R4.reuse, R50.reuse, RZ ;  /* 0x00000032040e7210 */ /* 0x0c0fe20007f3e0ff */
[----:B------:R0:W2:Y:S01]  /*01c0*/  LDG.E.U8 R11, desc[UR18][R12.64] ;  /* 0x000000120c0b7981 */ /* 0x0000a2000c1e1100 */
[----:B------:R-:W-:Y:S01]  /*01d0*/  IADD3 R18, P0, R7, R50, RZ ;  /* 0x0000003207127210 */ /* 0x000fe20007f1e0ff */
[----:B------:R-:W-:Y:S01]  /*01e0*/  IMAD R3, R3, R54, RZ ;  /* 0x0000003603037224 */ /* 0x000fe200078e02ff */
[-C--:B------:R-:W-:Y:S01]  /*01f0*/  LEA.HI.X.SX32 R15, R4, R52.reuse, 0x1, P1 ;  /* 0x00000034040f7211 */ /* 0x080fe200008f0eff */
[----:B------:R-:W-:Y:S01]  /*0200*/  IMAD R4, R54, 0x2, R4 ;  /* 0x0000000236047824 */ /* 0x000fe200078e0204 */
[----:B------:R-:W-:-:S02]  /*0210*/  LEA.HI.X.SX32 R19, R7, R52, 0x1, P0 ;  /* 0x0000003407137211 */ /* 0x000fc400000f0eff */
[C---:B------:R-:W-:Y:S01]  /*0220*/  IADD3 R22, P0, R3.reuse, R50, RZ ;  /* 0x0000003203167210 */ /* 0x040fe20007f1e0ff */
[----:B------:R1:W3:Y:S03]  /*0230*/  LDG.E.U8 R26, desc[UR18][R14.64] ;  /* 0x000000120e1a7981 */ /* 0x0002e6000c1e1100 */
[----:B------:R-:W-:Y:S01]  /*0240*/  LEA.HI.X.SX32 R23, R3, R52, 0x1, P0 ;  /* 0x0000003403177211 */ /* 0x000fe200000f0eff */
[----:B------:R-:W-:Y:S01]  /*0250*/  IMAD R3, R54, 0x2, R4 ;  /* 0x0000000236037824 */ /* 0x000fe200078e0204 */
[C---:B------:R-:W-:Y:S01]  /*0260*/  IADD3 R16, P0, R4.reuse, R50, RZ ;  /* 0x0000003204107210 */ /* 0x040fe20007f1e0ff */
[----:B------:R4:W5:Y:S03]  /*0270*/  LDG.E.U8 R32, desc[UR18][R18.64] ;  /* 0x0000001212207981 */ /* 0x000966000c1e1100 */
[----:B------:R-:W-:Y:S01]  /*0280*/  LEA.HI.X.SX32 R17, R4, R52, 0x1, P0 ;  /* 0x0000003404117211 */ /* 0x000fe200000f0eff */
[C---:B------:R-:W-:Y:S01]  /*0290*/  IMAD R4, R54.reuse, 0x2, R3 ;  /* 0x0000000236047824 */ /* 0x040fe200078e0203 */
[C---:B0-----:R-:W-:Y:S01]  /*02a0*/  IADD3 R12, P0, R3.reuse, R50, RZ ;  /* 0x00000032030c7210 */ /* 0x041fe20007f1e0ff */
[----:B------:R0:W5:Y:S03]  /*02b0*/  LDG.E.U8 R48, desc[UR18][R22.64] ;  /* 0x0000001216307981 */ /* 0x000166000c1e1100 */
[----:B------:R-:W-:Y:S01]  /*02c0*/  LEA.HI.X.SX32 R13, R3, R52, 0x1, P0 ;  /* 0x00000034030d7211 */ /* 0x000fe200000f0eff */
[----:B------:R-:W-:Y:S01]  /*02d0*/  IMAD R3, R54, 0x2, R4 ;  /* 0x0000000236037824 */ /* 0x000fe200078e0204 */
[-C--:B-1----:R-:W-:Y:S01]  /*02e0*/  IADD3 R14, P0, R4, R50.reuse, RZ ;  /* 0x00000032040e7210 */ /* 0x082fe20007f1e0ff */
[----:B------:R-:W5:Y:S01]  /*02f0*/  LDG.E.U8 R27, desc[UR18][R16.64] ;  /* 0x00000012101b7981 */ /* 0x000f62000c1e1100 */
[----:B------:R-:W-:-:S02]  /*0300*/  IADD3 R20, P1, R9, R50, RZ ;  /* 0x0000003209147210 */ /* 0x000fc40007f3e0ff */
[----:B------:R-:W-:Y:S01]  /*0310*/  LEA.HI.X.SX32 R15, R4, R52, 0x1, P0 ;  /* 0x00000034040f7211 */ /* 0x000fe200000f0eff */
[C---:B------:R-:W-:Y:S01]  /*0320*/  IMAD R4, R54.reuse, 0x2, R3 ;  /* 0x0000000236047824 */ /* 0x040fe200078e0203 */
[----:B----4-:R-:W-:Y:S01]  /*0330*/  IADD3 R18, P0, R3, R50, RZ ;  /* 0x0000003203127210 */ /* 0x010fe20007f1e0ff */
[----:B------:R-:W4:Y:S01]  /*0340*/  LDG.E.U8 R28, desc[UR18][R12.64] ;  /* 0x000000120c1c7981 */ /* 0x000f22000c1e1100 */
[-C--:B------:R-:W-:Y:S02]  /*0350*/  LEA.HI.X.SX32 R21, R9, R52.reuse, 0x1, P1 ;  /* 0x0000003409157211 */ /* 0x080fe400008f0eff */
[----:B------:R-:W-:Y:S01]  /*0360*/  LEA.HI.X.SX32 R19, R3, R52, 0x1, P0 ;  /* 0x0000003403137211 */ /* 0x000fe200000f0eff */
[C---:B------:R-:W-:Y:S01]  /*0370*/  IMAD R3, R54.reuse, 0x4, R4 ;  /* 0x0000000436037824 */ /* 0x040fe200078e0204 */
[----:B------:R-:W4:Y:S03]  /*0380*/  LDG.E.U8 R29, desc[UR18][R14.64] ;  /* 0x000000120e1d7981 */ /* 0x000f26000c1e1100 */
[----:B------:R-:W-:Y:S01]  /*0390*/  IMAD R7, R54, 0x2, R3 ;  /* 0x0000000236077824 */ /* 0x000fe200078e0203 */
[----:B------:R1:W4:Y:S01]  /*03a0*/  LDG.E.U8 R40, desc[UR18][R20.64] ;  /* 0x0000001214287981 */ /* 0x000322000c1e1100 */
[----:B0-----:R-:W-:-:S03]  /*03b0*/  IADD3 R22, P1, R3, R50, RZ ;  /* 0x0000003203167210 */ /* 0x001fc60007f3e0ff */
[----:B------:R0:W4:Y:S01]  /*03c0*/  LDG.E.U8 R30, desc[UR18][R18.64] ;  /* 0x00000012121e7981 */ /* 0x000122000c1e1100 */
[----:B------:R-:W-:Y:S02]  /*03d0*/  LEA.HI.X.SX32 R23, R3, R52, 0x1, P1 ;  /* 0x0000003403177211 */ /* 0x000fe400008f0eff */
[----:B-1----:R-:W-:Y:S01]  /*03e0*/  IADD3 R20, P0, R4, R50, RZ ;  /* 0x0000003204147210 */ /* 0x002fe20007f1e0ff */
[----:B------:R-:W-:Y:S02]  /*03f0*/  IMAD R3, R54, 0x2, R7 ;  /* 0x0000000236037824 */ /* 0x000fe400078e0207 */
[----:B------:R-:W4:Y:S01]  /*0400*/  LDG.E.U8 R33, desc[UR18][R22.64] ;  /* 0x0000001216217981 */ /* 0x000f22000c1e1100 */
[----:B------:R-:W-:Y:S02]  /*0410*/  LEA.HI.X.SX32 R21, R4, R52, 0x1, P0 ;  /* 0x0000003404157211 */ /* 0x000fe400000f0eff */
[----:B------:R-:W-:Y:S01]  /*0420*/  IADD3 R16, P0, R7, R50, RZ ;  /* 0x0000003207107210 */ /* 0x000fe20007f1e0ff */
[----:B------:R-:W-:-:S02]  /*0430*/  IMAD R4, R54, 0x2, R3 ;  /* 0x0000000236047824 */ /* 0x000fc400078e0203 */
[----:B------:R1:W4:Y:S01]  /*0440*/  LDG.E.U8 R31, desc[UR18][R20.64] ;  /* 0x00000012141f7981 */ /* 0x000322000c1e1100 */
[----:B------:R-:W-:Y:S02]  /*0450*/  LEA.HI.X.SX32 R17, R7, R52, 0x1, P0 ;  /* 0x0000003407117211 */ /* 0x000fe400000f0eff */
[----:B------:R-:W-:-:S03]  /*0460*/  IADD3 R12, P0, R3, R50, RZ ;  /* 0x00000032030c7210 */ /* 0x000fc60007f1e0ff */
[----:B------:R1:W4:Y:S01]  /*0470*/  LDG.E.U8 R34, desc[UR18][R16.64] ;  /* 0x0000001210227981 */ /* 0x000322000c1e1100 */
[----:B------:R-:W-:Y:S01]  /*0480*/  LEA.HI.X.SX32 R13, R3, R52, 0x1, P0 ;  /* 0x00000034030d7211 */ /* 0x000fe200000f0eff */
[----:B------:R-:W-:Y:S01]  /*0490*/  IMAD R3, R54, 0x2, R4 ;  /* 0x0000000236037824 */ /* 0x000fe200078e0204 */
[----:B------:R-:W-:-:S03]  /*04a0*/  IADD3 R14, P0, R4, R50, RZ ;  /* 0x00000032040e7210 */ /* 0x000fc60007f1e0ff */
[----:B------:R-:W-:Y:S01]  /*04b0*/  IMAD R7, R54, 0x2, R3 ;  /* 0x0000000236077824 */ /* 0x000fe200078e0203 */
[C---:B0-----:R-:W-:Y:S01]  /*04c0*/  IADD3 R18, P1, R3.reuse, R50, RZ ;  /* 0x0000003203127210 */ /* 0x041fe20007f3e0ff */
[----:B------:R0:W4:Y:S01]  /*04d0*/  LDG.E.U8 R35, desc[UR18][R12.64] ;  /* 0x000000120c237981 */ /* 0x000122000c1e1100 */
[-C--:B------:R-:W-:Y:S02]  /*04e0*/  LEA.HI.X.SX32 R15, R4, R52.reuse, 0x1, P0 ;  /* 0x00000034040f7211 */ /* 0x080fe400000f0eff */
[----:B------:R-:W-:Y:S01]  /*04f0*/  LEA.HI.X.SX32 R19, R3, R52, 0x1, P1 ;  /* 0x0000003403137211 */ /* 0x000fe200008f0eff */
[C---:B------:R-:W-:Y:S01]  /*0500*/  IMAD R3, R54.reuse, 0x2, R7 ;  /* 0x0000000236037824 */ /* 0x040fe200078e0207 */
[C---:B-1----:R-:W-:Y:S01]  /*0510*/  IADD3 R20, P0, R7.reuse, R50, RZ ;  /* 0x0000003207147210 */ /* 0x042fe20007f1e0ff */
[----:B------:R1:W4:Y:S03]  /*0520*/  LDG.E.U8 R36, desc[UR18][R14.64] ;  /* 0x000000120e247981 */ /* 0x000326000c1e1100 */
[----:B------:R-:W-:Y:S01]  /*0530*/  LEA.HI.X.SX32 R21, R7, R52, 0x1, P0 ;  /* 0x0000003407157211 */ /* 0x000fe200000f0eff */
[C---:B------:R-:W-:Y:S01]  /*0540*/  IMAD R4, R54.reuse, 0x4, R3 ;  /* 0x0000000436047824 */ /* 0x040fe200078e0203 */
[C---:B------:R-:W-:Y:S01]  /*0550*/  IADD3 R16, P0, R3.reuse, R50, RZ ;  /* 0x0000003203107210 */ /* 0x040fe20007f1e0ff */
[----:B------:R1:W4:Y:S03]  /*0560*/  LDG.E.U8 R37, desc[UR18][R18.64] ;  /* 0x0000001212257981 */ /* 0x000326000c1e1100 */
[----:B------:R-:W-:Y:S01]  /*0570*/  LEA.HI.X.SX32 R17, R3, R52, 0x1, P0 ;  /* 0x0000003403117211 */ /* 0x000fe200000f0eff */
[----:B------:R-:W-:Y:S01]  /*0580*/  IMAD R3, R54, 0x2, R4 ;  /* 0x0000000236037824 */ /* 0x000fe200078e0204 */
[-C--:B0-----:R-:W-:Y:S01]  /*0590*/  IADD3 R12, P0, R4, R50.reuse, RZ ;  /* 0x00000032040c7210 */ /* 0x081fe20007f1e0ff */
[----:B------:R-:W4:Y:S02]  /*05a0*/  LDG.E.U8 R38, desc[UR18][R20.64] ;  /* 0x0000001214267981 */ /* 0x000f24000c1e1100 */
[----:B------:R-:W-:Y:S01]  /*05b0*/  IMAD R7, R54, 0x2, R3 ;  /* 0x0000000236077824 */ /* 0x000fe200078e0203 */
[----:B------:R-:W-:Y:S01]  /*05c0*/  IADD3 R22, P1, R3, R50, RZ ;  /* 0x0000003203167210 */ /* 0x000fe20007f3e0ff */
[----:B------:R0:W4:Y:S01]  /*05d0*/  LDG.E.U8 R39, desc[UR18][R16.64] ;  /* 0x0000001210277981 */ /* 0x000122000c1e1100 */
[----:B------:R-:W-:-:S02]  /*05e0*/  LEA.HI.X.SX32 R13, R4, R52, 0x1, P0 ;  /* 0x00000034040d7211 */ /* 0x000fc400000f0eff */
[----:B------:R-:W-:Y:S01]  /*05f0*/  LEA.HI.X.SX32 R23, R3, R52, 0x1, P1 ;  /* 0x0000003403177211 */ /* 0x000fe200008f0eff */
[C---:B------:R-:W-:Y:S01]  /*0600*/  IMAD R3, R54.reuse, 0x2, R7 ;  /* 0x0000000236037824 */ /* 0x040fe200078e0207 */
[C---:B-1----:R-:W-:Y:S01]  /*0610*/  IADD3 R14, P0, R7.reuse, R50, RZ ;  /* 0x00000032070e7210 */ /* 0x042fe20007f1e0ff */
[----:B------:R1:W4:Y:S03]  /*0620*/  LDG.E.U8 R41, desc[UR18][R12.64] ;  /* 0x000000120c297981 */ /* 0x000326000c1e1100 */
[----:B------:R-:W-:Y:S01]  /*0630*/  LEA.HI.X.SX32 R15, R7, R52, 0x1, P0 ;  /* 0x00000034070f7211 */ /* 0x000fe200000f0eff */
[C---:B------:R-:W-:Y:S01]  /*0640*/  IMAD R4, R54.reuse, 0x2, R3 ;  /* 0x0000000236047824 */ /* 0x040fe200078e0203 */
[C---:B------:R-:W-:Y:S01]  /*0650*/  IADD3 R18, P0, R3.reuse, R50, RZ ;  /* 0x0000003203127210 */ /* 0x040fe20007f1e0ff */
[----:B------:R-:W4:Y:S03]  /*0660*/  LDG.E.U8 R42, desc[UR18][R22.64] ;  /* 0x00000012162a7981 */ /* 0x000f26000c1e1100 */
[----:B------:R-:W-:Y:S01]  /*0670*/  LEA.HI.X.SX32 R19, R3, R52, 0x1, P0 ;  /* 0x0000003403137211 */ /* 0x000fe200000f0eff */
[----:B------:R-:W-:Y:S01]  /*0680*/  IMAD R3, R54, 0x2, R4 ;  /* 0x0000000236037824 */ /* 0x000fe200078e0204 */
[-C--:B0-----:R-:W-:Y:S01]  /*0690*/  IADD3 R16, P0, R4, R50.reuse, RZ ;  /* 0x0000003204107210 */ /* 0x081fe20007f1e0ff */
[----:B------:R0:W4:Y:S02]  /*06a0*/  LDG.E.U8 R43, desc[UR18][R14.64] ;  /* 0x000000120e2b7981 */ /* 0x000124000c1e1100 */
[----:B------:R-:W-:Y:S01]  /*06b0*/  IMAD R7, R54, 0x2, R3 ;  /* 0x0000000236077824 */ /* 0x000fe200078e0203 */
[----:B------:R-:W-:Y:S01]  /*06c0*/  IADD3 R20, P1, R3, R50, RZ ;  /* 0x0000003203147210 */ /* 0x000fe20007f3e0ff */
[----:B------:R-:W4:Y:S01]  /*06d0*/  LDG.E.U8 R44, desc[UR18][R18.64] ;  /* 0x00000012122c7981 */ /* 0x000f22000c1e1100 */
[----:B------:R-:W-:-:S02]  /*06e0*/  LEA.HI.X.SX32 R17, R4, R52, 0x1, P0 ;  /* 0x0000003404117211 */ /* 0x000fc400000f0eff */
[----:B------:R-:W-:Y:S01]  /*06f0*/  LEA.HI.X.SX32 R21, R3, R52, 0x1, P1 ;  /* 0x0000003403157211 */ /* 0x000fe200008f0eff */
[C---:B------:R-:W-:Y:S01]  /*0700*/  IMAD R3, R54.reuse, 0x4, R7 ;  /* 0x0000000436037824 */ /* 0x040fe200078e0207 */
[C---:B-1----:R-:W-:Y:S01]  /*0710*/  IADD3 R12, P0, R7.reuse, R50, RZ ;  /* 0x00000032070c7210 */ /* 0x042fe20007f1e0ff */
[----:B------:R1:W4:Y:S02]  /*0720*/  LDG.E.U8 R45, desc[UR18][R16.64] ;  /* 0x00000012102d7981 */ /* 0x000324000c1e1100 */
[C---:B------:R-:W-:Y:S01]  /*0730*/  IMAD R4, R54.reuse, 0x2, R3 ;  /* 0x0000000236047824 */ /* 0x040fe200078e0203 */
[----:B------:R-:W-:Y:S01]  /*0740*/  LEA.HI.X.SX32 R13, R7, R52, 0x1, P0 ;  /* 0x00000034070d7211 */ /* 0x000fe200000f0eff */
[----:B------:R-:W4:Y:S01]  /*0750*/  LDG.E.U8 R46, desc[UR18][R20.64] ;  /* 0x00000012142e7981 */ /* 0x000f22000c1e1100 */
[C---:B0-----:R-:W-:Y:S01]  /*0760*/  IADD3 R14, P0, R3.reuse, R50, RZ ;  /* 0x00000032030e7210 */ /* 0x041fe20007f1e0ff */
[----:B------:R-:W-:Y:S02]  /*0770*/  IMAD R7, R54, 0x2, R4 ;  /* 0x0000000236077824 */ /* 0x000fe400078e0204 */
[----:B------:R-:W4:Y:S01]  /*0780*/  LDG.E.U8 R47, desc[UR18][R12.64] ;  /* 0x000000120c2f7981 */ /* 0x000f22000c1e1100 */
[----:B------:R-:W-:-:S02]  /*0790*/  LEA.HI.X.SX32 R15, R3, R52, 0x1, P0 ;  /* 0x00000034030f7211 */ /* 0x000fc400000f0eff */
[----:B------:R-:W-:Y:S02]  /*07a0*/  IADD3 R22, P0, R4, R50, RZ ;  /* 0x0000003204167210 */ /* 0x000fe40007f1e0ff */
[----:B------:R-:W-:Y:S01]  /*07b0*/  LEA.HI R3, R2, 0x3e, RZ, 0x1a ;  /* 0x0000003e02037811 */ /* 0x000fe200078fd0ff */
[----:B------:R0:W4:Y:S01]  /*07c0*/  LDG.E.U8 R49, desc[UR18][R14.64] ;  /* 0x000000120e317981 */ /* 0x000122000c1e1100 */
[----:B------:R-:W-:Y:S01]  /*07d0*/  LEA.HI.X.SX32 R23, R4, R52, 0x1, P0 ;  /* 0x0000003404177211 */ /* 0x000fe200000f0eff */
[C---:B------:R-:W-:Y:S01]  /*07e0*/  IMAD R4, R54.reuse, 0x2, R7 ;  /* 0x0000000236047824 */ /* 0x040fe200078e0207 */
[----:B-1----:R-:W-:Y:S01]  /*07f0*/  IADD3 R16, P0, R7, R50, RZ ;  /* 0x0000003207107210 */ /* 0x002fe20007f1e0ff */
[----:B------:R-:W-:Y:S02]  /*0800*/  IMAD R9, R3, R54, RZ ;  /* 0x0000003603097224 */ /* 0x000fe400078e02ff */
[----:B------:R-:W4:Y:S01]  /*0810*/  LDG.E.U8 R22, desc[UR18][R22.64] ;  /* 0x0000001216167981 */ /* 0x000f22000c1e1100 */
[----:B------:R-:W-:Y:S01]  /*0820*/  LEA.HI.X.SX32 R17, R7, R52, 0x1, P0 ;  /* 0x0000003407117211 */ /* 0x000fe200000f0eff */
[----:B------:R-:W-:Y:S01]  /*0830*/  IMAD R7, R54, 0x2, R4 ;  /* 0x0000000236077824 */ /* 0x000fe200078e0204 */
[----:B------:R-:W-:-:S03]  /*0840*/  IADD3 R24, P2, R9, R50, RZ ;  /* 0x0000003209187210 */ /* 0x000fc60007f5e0ff */
[----:B------:R-:W-:Y:S01]  /*0850*/  IMAD R3, R54, 0x2, R7 ;  /* 0x0000000236037824 */ /* 0x000fe200078e0207 */
[C---:B------:R-:W-:Y:S01]  /*0860*/  IADD3 R18, P0, R4.reuse, R50, RZ ;  /* 0x0000003204127210 */ /* 0x040fe20007f1e0ff */
[----:B------:R-:W4:Y:S01]  /*0870*/  LDG.E.U8 R16, desc[UR18][R16.64] ;  /* 0x0000001210107981 */ /* 0x000f22000c1e1100 */
[----:B------:R-:W-:Y:S02]  /*0880*/  LEA.HI.X.SX32 R25, R9, R52, 0x1, P2 ;  /* 0x0000003409197211 */ /* 0x000fe400010f0eff */
[C---:B0-----:R-:W-:Y:S02]  /*0890*/  IADD3 R14, P1, R3.reuse, R50, RZ ;  /* 0x00000032030e7210 */ /* 0x041fe40007f3e0ff */
[-C--:B------:R-:W-:Y:S01]  /*08a0*/  LEA.HI.X.SX32 R19, R4, R52.reuse, 0x1, P0 ;  /* 0x0000003404137211 */ /* 0x080fe200000f0eff */
[----:B------:R-:W-:Y:S01]  /*08b0*/  IMAD R4, R54, 0x2, R3 ;  /* 0x0000000236047824 */ /* 0x000fe200078e0203 */
[----:B------:R-:W-:Y:S02]  /*08c0*/  LEA.HI.X.SX32 R15, R3, R52, 0x1, P1 ;  /* 0x00000034030f7211 */ /* 0x000fe400008f0eff */
[----:B------:R0:W4:Y:S01]  /*08d0*/  LDG.E.U8 R3, desc[UR18][R24.64] ;  /* 0x0000001218037981 */ /* 0x000122000c1e1100 */
[----:B------:R-:W-:-:S03]  /*08e0*/  IADD3 R12, P0, R7, R50, RZ ;  /* 0x00000032070c7210 */ /* 0x000fc60007f1e0ff */
[----:B------:R-:W4:Y:S01]  /*08f0*/  LDG.E.U8 R18, desc[UR18][R18.64] ;  /* 0x0000001212127981 */ /* 0x000f22000c1e1100 */
[----:B------:R-:W-:Y:S02]  /*0900*/  LEA.HI.X.SX32 R13, R7, R52, 0x1, P0 ;  /* 0x00000034070d7211 */ /* 0x000fe400000f0eff */
[C---:B------:R-:W-:Y:S01]  /*0910*/  IADD3 R20, P0, R4.reuse, R50, RZ ;  /* 0x0000003204147210 */ /* 0x040fe20007f1e0ff */
[----:B------:R-:W4:Y:S03]  /*0920*/  LDG.E.U8 R14, desc[UR18][R14.64] ;  /* 0x000000120e0e7981 */ /* 0x000f26000c1e1100 */
[----:B------:R-:W-:Y:S01]  /*0930*/  LEA.HI.X.SX32 R21, R4, R52, 0x1, P0 ;  /* 0x0000003404157211 */ /* 0x000fe200000f0eff */
[----:B------:R-:W4:Y:S04]  /*0940*/  LDG.E.U8 R12, desc[UR18][R12.64] ;  /* 0x000000120c0c7981 */ /* 0x000f28000c1e1100 */
[----:B------:R-:W4:Y:S01]  /*0950*/  LDG.E.U8 R20, desc[UR18][R20.64] ;  /* 0x0000001214147981 */ /* 0x000f22000c1e1100 */
[----:B------:R-:W1:Y:S01]  /*0960*/  S2UR UR7, SR_CgaCtaId ;  /* 0x00000000000779c3 */ /* 0x000e620000008800 */
[C---:B------:R-:W-:Y:S01]  /*0970*/  IMAD.SHL.U32 R4, R2.reuse, 0x8, RZ ;  /* 0x0000000802047824 */ /* 0x040fe200078e00ff */
[----:B------:R-:W-:-:S04]  /*0980*/  LOP3.LUT R7, R2, 0x3f, RZ, 0xc0, !PT ;  /* 0x0000003f02077812 */ /* 0x000fc800078ec0ff */
[----:B------:R-:W-:Y:S01]  /*0990*/  LOP3.LUT R4, R4, 0x30, RZ, 0xc0, !PT ;  /* 0x0000003004047812 */ /* 0x000fe200078ec0ff */
[----:B------:R-:W-:-:S04]  /*09a0*/  UMOV UR4, 0x400 ;  /* 0x0000040000047882 */ /* 0x000fc80000000000 */
[----:B------:R-:W-:-:S05]  /*09b0*/  IMAD R9, R7, 0x40, R4 ;  /* 0x0000004007097824 */ /* 0x000fca00078e0204 */
[----:B------:R-:W-:Y:S01]  /*09c0*/  LOP3.LUT R9, R9, R6, RZ, 0xfc, !PT ;  /* 0x0000000609097212 */ /* 0x000fe200078efcff */
[----:B-1----:R-:W-:-:S03]  /*09d0*/  ULEA UR7, UR7, UR4, 0x18 ;  /* 0x0000000407077291 */ /* 0x002fc6000f8ec03f */
[C---:B------:R-:W-:Y:S01]  /*09e0*/  LOP3.LUT R4, R9.reuse, 0x10, RZ, 0x3c, !PT ;  /* 0x0000001009047812 */ /* 0x040fe200078e3cff */
[----:B------:R-:W-:Y:S01]  /*09f0*/  IMAD.MOV.U32 R61, RZ, RZ, -0x800000 ;  /* 0xff800000ff3d7424 */ /* 0x000fe200078e00ff */
[----:B0-----:R-:W-:Y:S01]  /*0a00*/  CS2R R24, SRZ ;  /* 0x0000000000187805 */ /* 0x001fe2000001ff00 */
[----:B------:R-:W-:Y:S01]  /*0a10*/  IMAD.MOV.U32 R139, RZ, RZ, 0x3f800000 ;  /* 0x3f800000ff8b7424 */ /* 0x000fe200078e00ff */
[----:B------:R-:W-:Y:S01]  /*0a20*/  CS2R R50, SRZ ;  /* 0x0000000000327805 */ /* 0x000fe2000001ff00 */
[----:B------:R-:W-:Y:S01]  /*0a30*/  IMAD.MOV.U32 R138, RZ, RZ, 0x3f800000 ;  /* 0x3f800000ff8a7424 */ /* 0x000fe200078e00ff */
[----:B------:R-:W-:Y:S01]  /*0a40*/  CS2R R52, SRZ ;  /* 0x0000000000347805 */ /* 0x000fe2000001ff00 */
[----:B------:R-:W-:Y:S01]  /*0a50*/  IMAD.MOV.U32 R60, RZ, RZ, -0x800000 ;  /* 0xff800000ff3c7424 */ /* 0x000fe200078e00ff */
[----:B------:R-:W-:Y:S01]  /*0a60*/  CS2R R54, SRZ ;  /* 0x0000000000367805 */ /* 0x000fe2000001ff00 */
[----:B--2---:R0:W-:Y:S04]  /*0a70*/  STS.U8 [R9+UR7], R11 ;  /* 0x0000000b09007988 */ /* 0x0041e80008000007 */
[----:B---3--:R-:W-:Y:S01]  /*0a80*/  STS.U8 [R9+UR7+0x2], R26 ;  /* 0x0000021a09007988 */ /* 0x008fe20008000007 */
[----:B0-----:R-:W-:-:S03]  /*0a90*/  LOP3.LUT R11, R9, 0x20, RZ, 0x3c, !PT ;  /* 0x00000020090b7812 */ /* 0x001fc600078e3cff */
[----:B-----5:R-:W-:Y:S04]  /*0aa0*/  STS.U8 [R9+UR7+0xe], R32 ;  /* 0x00000e2009007988 */ /* 0x020fe80008000007 */
[----:B------:R-:W-:Y:S04]  /*0ab0*/  STS.U8 [R9+UR7+0x4], R27 ;  /* 0x0000041b09007988 */ /* 0x000fe80008000007 */
[----:B----4-:R-:W-:Y:S04]  /*0ac0*/  STS.U8 [R9+UR7+0x6], R28 ;  /* 0x0000061c09007988 */ /* 0x010fe80008000007 */
[----:B------:R-:W-:Y:S04]  /*0ad0*/  STS.U8 [R9+UR7+0x8], R29 ;  /* 0x0000081d09007988 */ /* 0x000fe80008000007 */
[----:B------:R-:W-:Y:S04]  /*0ae0*/  STS.U8 [R9+UR7+0xa], R30 ;  /* 0x00000a1e09007988 */ /* 0x000fe80008000007 */
[----:B------:R0:W-:Y:S04]  /*0af0*/  STS.U8 [R9+UR7+0xc], R31 ;  /* 0x00000c1f09007988 */ /* 0x0001e80008000007 */
[----:B------:R1:W-:Y:S01]  /*0b00*/  STS.U8 [R4+UR7], R33 ;  /* 0x0000002104007988 */ /* 0x0003e20008000007 */
[----:B0-----:R-:W-:-:S03]  /*0b10*/  LOP3.LUT R9, R9, 0x30, RZ, 0x3c, !PT ;  /* 0x0000003009097812 */ /* 0x001fc600078e3cff */
[----:B------:R-:W-:Y:S04]  /*0b20*/  STS.U8 [R4+UR7+0x2], R34 ;  /* 0x0000022204007988 */ /* 0x000fe80008000007 */
[----:B------:R0:W-:Y:S04]  /*0b30*/  STS.U8 [R4+UR7+0x4], R35 ;  /* 0x0000042304007988 */ /* 0x0001e80008000007 */
[----:B------:R-:W-:Y:S04]  /*0b40*/  STS.U8 [R4+UR7+0xe], R40 ;  /* 0x00000e2804007988 */ /* 0x000fe80008000007 */
[----:B------:R-:W-:Y:S04]  /*0b50*/  STS.U8 [R4+UR7+0x6], R36 ;  /* 0x0000062404007988 */ /* 0x000fe80008000007 */
[----:B------:R-:W-:Y:S04]  /*0b60*/  STS.U8 [R4+UR7+0x8], R37 ;  /* 0x0000082504007988 */ /* 0x000fe80008000007 */
[----:B------:R-:W-:Y:S04]  /*0b70*/  STS.U8 [R4+UR7+0xa], R38 ;  /* 0x00000a2604007988 */ /* 0x000fe80008000007 */
[----:B------:R-:W-:Y:S04]  /*0b80*/  STS.U8 [R4+UR7+0xc], R39 ;  /* 0x00000c2704007988 */ /* 0x000fe80008000007 */
[----:B------:R-:W-:Y:S04]  /*0b90*/  STS.U8 [R11+UR7+0xe], R48 ;  /* 0x00000e300b007988 */ /* 0x000fe80008000007 */
[----:B------:R-:W-:Y:S04]  /*0ba0*/  STS.U8 [R11+UR7], R41 ;  /* 0x000000290b007988 */ /* 0x000fe80008000007 */
[----:B------:R-:W-:Y:S04]  /*0bb0*/  STS.U8 [R11+UR7+0x2], R42 ;  /* 0x0000022a0b007988 */ /* 0x000fe80008000007 */
[----:B------:R-:W-:Y:S04]  /*0bc0*/  STS.U8 [R11+UR7+0x4], R43 ;  /* 0x0000042b0b007988 */ /* 0x000fe80008000007 */
[----:B------:R-:W-:Y:S04]  /*0bd0*/  STS.U8 [R11+UR7+0x6], R44 ;  /* 0x0000062c0b007988 */ /* 0x000fe80008000007 */
[----:B------:R-:W-:Y:S04]  /*0be0*/  STS.U8 [R11+UR7+0x8], R45 ;  /* 0x0000082d0b007988 */ /* 0x000fe80008000007 */
[----:B------:R-:W-:Y:S04]  /*0bf0*/  STS.U8 [R11+UR7+0xa], R46 ;  /* 0x00000a2e0b007988 */ /* 0x000fe80008000007 */
[----:B------:R-:W-:Y:S01]  /*0c00*/  STS.U8 [R11+UR7+0xc], R47 ;  /* 0x00000c2f0b007988 */ /* 0x000fe20008000007 */
[----:B------:R-:W-:-:S02]  /*0c10*/  CS2R R26, SRZ ;  /* 0x00000000001a7805 */ /* 0x000fc4000001ff00 */
[----:B------:R-:W-:Y:S02]  /*0c20*/  CS2R R28, SRZ ;  /* 0x00000000001c7805 */ /* 0x000fe4000001ff00 */
[----:B------:R-:W-:Y:S01]  /*0c30*/  CS2R R30, SRZ ;  /* 0x00000000001e7805 */ /* 0x000fe2000001ff00 */
[----:B------:R-:W-:Y:S01]  /*0c40*/  STS.U8 [R9+UR7], R49 ;  /* 0x0000003109007988 */ /* 0x000fe20008000007 */
[----:B-1----:R-:W-:Y:S02]  /*0c50*/  CS2R R32, SRZ ;  /* 0x0000000000207805 */ /* 0x002fe4000001ff00 */
[----:B0-----:R-:W-:Y:S01]  /*0c60*/  CS2R R34, SRZ ;  /* 0x0000000000227805 */ /* 0x001fe2000001ff00 */
[----:B------:R0:W-:Y:S02]  /*0c70*/  STS.U8 [R9+UR7+0xe], R3 ;  /* 0x00000e0309007988 */ /* 0x0001e40008000007 */
[----:B0-----:R-:W-:-:S05]  /*0c80*/  VIADD R3, R5, 0x40 ;  /* 0x0000004005037836 */ /* 0x001fca0000000000 */
[----:B------:R-:W-:Y:S01]  /*0c90*/  ISETP.GE.AND P0, PT, R3, 0x1, PT ;  /* 0x000000010300780c */ /* 0x000fe20003f06270 */
[----:B------:R0:W-:Y:S01]  /*0ca0*/  STS.U8 [R9+UR7+0x2], R22 ;  /* 0x0000021609007988 */ /* 0x0001e20008000007 */
[----:B------:R-:W-:-:S03]  /*0cb0*/  CS2R R36, SRZ ;  /* 0x0000000000247805 */ /* 0x000fc6000001ff00 */
        /* <DEDUP_REMOVED lines=9> */
[----:B------:R-:W-:Y:S02]  /*0d50*/  CS2R R46, SRZ ;  /* 0x00000000002e7805 */ /* 0x000fe4000001ff00 */
[----:B------:R-:W-:Y:S01]  /*0d60*/  CS2R R48, SRZ ;  /* 0x0000000000307805 */ /* 0x000fe2000001ff00 */
[----:B------:R-:W-:Y:S01]  /*0d70*/  IMAD.SHL.U32 R4, R2, 0x2, RZ ;  /* 0x0000000202047824 */ /* 0x000fe200078e00ff */
[----:B------:R-:W-:Y:S06]  /*0d80*/  @!P0 BRA `(.L_x_0) ;  /* 0x0000002400048947 */ /* 0x000fec0003800000 */
[----:B------:R-:W1:Y:S01]  /*0d90*/  LDC.64 R104, c[0x0][0x250] ;  /* 0x00009400ff687b82 */ /* 0x000e620000000a00 */
[C---:B------:R-:W-:Y:S01]  /*0da0*/  LOP3.LUT R11, R2.reuse, 0x1, RZ, 0xc0, !PT ;  /* 0x00000001020b7812 */ /* 0x040fe200078ec0ff */
[----:B------:R-:W-:Y:S01]  /*0db0*/  ULDC UR4, c[0x0][0x258] ;  /* 0x0000960000047ab9 */ /* 0x000fe20000000800 */
[C---:B0-----:R-:W-:Y:S01]  /*0dc0*/  LOP3.LUT R12, R2.reuse, 0x1c, RZ, 0xc0, !PT ;  /* 0x0000001c020c7812 */ /* 0x041fe200078ec0ff */
[----:B------:R-:W-:Y:S01]  /*0dd0*/  IMAD R7, R7, UR4, RZ ;  /* 0x0000000407077c24 */ /* 0x000fe2000f8e02ff */
[C---:B------:R-:W-:Y:S01]  /*0de0*/  LOP3.LUT R9, R2.reuse, 0x60, RZ, 0xc0, !PT ;  /* 0x0000006002097812 */ /* 0x040fe200078ec0ff */
[----:B------:R-:W-:Y:S01]  /*0df0*/  ULDC.64 UR4, c[0x0][0x218] ;  /* 0x0000860000047ab9 */ /* 0x000fe20000000a00 */
[----:B------:R-:W-:Y:S01]  /*0e00*/  ULDC.64 UR16, c[0x0][0x260] ;  /* 0x0000980000107ab9 */ /* 0x000fe20000000a00 */
[----:B------:R-:W0:Y:S01]  /*0e10*/  LDC R15, c[0x0][0x268] ;  /* 0x00009a00ff0f7b82 */ /* 0x000e220000000800 */
[----:B------:R-:W-:Y:S01]  /*0e20*/  IMAD R16, R11, 0x2, R12 ;  /* 0x000000020b107824 */ /* 0x000fe200078e020c */
[--C-:B------:R-:W-:Y:S01]  /*0e30*/  SHF.R.U32.HI R11, RZ, 0x2, R2.reuse ;  /* 0x00000002ff0b7819 */ /* 0x100fe20000011602 */
[----:B------:R-:W-:Y:S01]  /*0e40*/  USHF.R.U32.HI UR8, URZ, 0x4, UR7 ;  /* 0x000000043f087899 */ /* 0x000fe20008011607 */
[----:B------:R-:W-:Y:S01]  /*0e50*/  SHF.R.U32.HI R14, RZ, 0x1, R9 ;  /* 0x00000001ff0e7819 */ /* 0x000fe20000011609 */
[----:B------:R-:W-:Y:S01]  /*0e60*/  UMOV UR12, 0xfffffffe ;  /* 0xfffffffe000c7882 */ /* 0x000fe20000000000 */
[----:B------:R-:W-:Y:S01]  /*0e70*/  SGXT.U32 R9, R11, 0x3 ;  /* 0x000000030b09781a */ /* 0x000fe20000000000 */
[----:B------:R-:W-:Y:S01]  /*0e80*/  USGXT.U32 UR8, UR8, 0xe ;  /* 0x0000000e0808789a */ /* 0x000fe20008000000 */
[----:B------:R-:W-:Y:S01]  /*0e90*/  SHF.R.S32.HI R11, RZ, 0x1f, R7 ;  /* 0x0000001fff0b7819 */ /* 0x000fe20000011407 */
[----:B------:R-:W2:Y:S01]  /*0ea0*/  LDC.64 R12, c[0x0][0x220] ;  /* 0x00008800ff0c7b82 */ /* 0x000ea20000000a00 */
[----:B------:R-:W-:Y:S01]  /*0eb0*/  LOP3.LUT R5, R5, R14, R9, 0xfe, !PT ;  /* 0x0000000e05057212 */ /* 0x000fe200078efe09 */
[----:B------:R-:W-:Y:S01]  /*0ec0*/  UMOV UR13, 0x7fffffdf ;  /* 0x7fffffdf000d7882 */ /* 0x000fe20000000000 */
[--C-:B------:R-:W-:Y:S01]  /*0ed0*/  SHF.R.U32.HI R14, RZ, 0x5, R2.reuse ;  /* 0x00000005ff0e7819 */ /* 0x100fe20000011602 */
[----:B------:R-:W-:Y:S01]  /*0ee0*/  IMAD.MOV.U32 R139, RZ, RZ, 0x3f800000 ;  /* 0x3f800000ff8b7424 */ /* 0x000fe200078e00ff */
[----:B------:R-:W-:Y:S01]  /*0ef0*/  LOP3.LUT R9, R2, 0x1f, RZ, 0xc0, !PT ;  /* 0x0000001f02097812 */ /* 0x000fe200078ec0ff */
[----:B------:R-:W-:Y:S01]  /*0f00*/  IMAD.MOV.U32 R137, RZ, RZ, -0x800000 ;  /* 0xff800000ff897424 */ /* 0x000fe200078e00ff */
[----:B------:R-:W-:Y:S01]  /*0f10*/  SHF.R.U32.HI R85, RZ, 0x1, R2 ;  /* 0x00000001ff557819 */ /* 0x000fe20000011602 */
[-C--:B-1----:R-:W-:Y:S01]  /*0f20*/  IMAD R86, R6, R105.reuse, RZ ;  /* 0x0000006906567224 */ /* 0x082fe200078e02ff */
[----:B------:R-:W-:Y:S01]  /*0f30*/  SGXT.U32 R6, R14, 0x2 ;  /* 0x000000020e06781a */ /* 0x000fe20000000000 */
[----:B------:R-:W-:Y:S01]  /*0f40*/  IMAD R104, R104, UR14, RZ ;  /* 0x0000000e68687c24 */ /* 0x000fe2000f8e02ff */
[----:B------:R-:W-:Y:S01]  /*0f50*/  SGXT.U32 R85, R85, 0x1 ;  /* 0x000000015555781a */ /* 0x000fe20000000000 */
[----:B------:R-:W-:Y:S01]  /*0f60*/  IMAD R88, R105, 0x2, R86 ;  /* 0x0000000269587824 */ /* 0x000fe200078e0256 */
[----:B------:R-:W-:Y:S01]  /*0f70*/  LOP3.LUT P6, RZ, R2, 0x1, RZ, 0xc0, !PT ;  /* 0x0000000102ff7812 */ /* 0x000fe200078cc0ff */
[----:B------:R-:W-:Y:S01]  /*0f80*/  IMAD R8, R8, R105, RZ ;  /* 0x0000006908087224 */ /* 0x000fe200078e02ff */
[----:B------:R-:W-:Y:S01]  /*0f90*/  IADD3 R7, P0, P1, R7, UR4, R104 ;  /* 0x0000000407077c10 */ /* 0x000fe2000f91e068 */
[C---:B------:R-:W-:Y:S01]  /*0fa0*/  IMAD R94, R105.reuse, 0x2, R88 ;  /* 0x00000002695e7824 */ /* 0x040fe200078e0258 */
[----:B------:R-:W-:Y:S01]  /*0fb0*/  SHF.R.S32.HI R104, RZ, 0x1f, R104 ;  /* 0x0000001fff687819 */ /* 0x000fe20000011468 */
[----:B0-----:R-:W-:Y:S01]  /*0fc0*/  IMAD R6, R6, R15, RZ ;  /* 0x0000000f06067224 */ /* 0x001fe200078e02ff */
[-C--:B------:R-:W-:Y:S01]  /*0fd0*/  IADD3 R87, P2, R86, R7.reuse, RZ ;  /* 0x0000000756577210 */ /* 0x080fe20007f5e0ff */
[----:B------:R-:W-:Y:S01]  /*0fe0*/  IMAD R96, R105, 0x2, R94 ;  /* 0x0000000269607824 */ /* 0x000fe200078e025e */
[----:B------:R-:W-:Y:S01]  /*0ff0*/  IADD3.X R11, R11, UR5, R104, P0, P1 ;  /* 0x000000050b0b7c10 */ /* 0x000fe200087e2468 */
[----:B------:R-:W-:Y:S01]  /*1000*/  IMAD R84, R15, 0x4, R6 ;  /* 0x000000040f547824 */ /* 0x000fe200078e0206 */
[----:B------:R-:W-:Y:S01]  /*1010*/  IADD3 R89, P3, R88, R7, RZ ;  /* 0x0000000758597210 */ /* 0x000fe20007f7e0ff */
[----:B------:R-:W-:Y:S01]  /*1020*/  IMAD R98, R105, 0x2, R96 ;  /* 0x0000000269627824 */ /* 0x000fe200078e0260 */
[----:B------:R-:W-:Y:S01]  /*1030*/  LEA.HI.X.SX32 R86, R86, R11, 0x1, P2 ;  /* 0x0000000b56567211 */ /* 0x000fe200010f0eff */
[----:B------:R-:W-:Y:S01]  /*1040*/  IMAD R83, R15, 0x4, R84 ;  /* 0x000000040f537824 */ /* 0x000fe200078e0254 */
[----:B------:R-:W-:Y:S01]  /*1050*/  IADD3 R95, P2, R94, R7, RZ ;  /* 0x000000075e5f7210 */ /* 0x000fe20007f5e0ff */
[----:B------:R-:W-:Y:S01]  /*1060*/  IMAD R100, R105, 0x2, R98 ;  /* 0x0000000269647824 */ /* 0x000fe200078e0262 */
[-C--:B------:R-:W-:Y:S01]  /*1070*/  LEA.HI.X.SX32 R88, R88, R11.reuse, 0x1, P3 ;  /* 0x0000000b58587211 */ /* 0x080fe200018f0eff */
[----:B------:R-:W-:Y:S01]  /*1080*/  IMAD R79, R15, 0x4, R83 ;  /* 0x000000040f4f7824 */ /* 0x000fe200078e0253 */
[----:B------:R-:W-:Y:S01]  /*1090*/  LEA.HI.X.SX32 R94, R94, R11, 0x1, P2 ;  /* 0x0000000b5e5e7211 */ /* 0x000fe200010f0eff */
[----:B------:R-:W-:Y:S01]  /*10a0*/  IMAD R102, R105, 0x2, R100 ;  /* 0x0000000269667824 */ /* 0x000fe200078e0264 */
[-C--:B------:R-:W-:Y:S01]  /*10b0*/  IADD3 R97, P2, R96, R7.reuse, RZ ;  /* 0x0000000760617210 */ /* 0x080fe20007f5e0ff */
[----:B------:R-:W-:Y:S01]  /*10c0*/  IMAD R78, R15, 0x4, R79 ;  /* 0x000000040f4e7824 */ /* 0x000fe200078e024f */
[----:B------:R-:W-:Y:S01]  /*10d0*/  IADD3 R99, P3, R98, R7, RZ ;  /* 0x0000000762637210 */ /* 0x000fe20007f7e0ff */
[----:B------:R-:W-:Y:S01]  /*10e0*/  IMAD R104, R105, 0x4, R102 ;  /* 0x0000000469687824 */ /* 0x000fe200078e0266 */
[----:B------:R-:W-:Y:S01]  /*10f0*/  LEA.HI.X.SX32 R96, R96, R11, 0x1, P2 ;  /* 0x0000000b60607211 */ /* 0x000fe200010f0eff */
[----:B------:R-:W-:Y:S01]  /*1100*/  IMAD R77, R15, 0x4, R78 ;  /* 0x000000040f4d7824 */ /* 0x000fe200078e024e */
[C---:B------:R-:W-:Y:S01]  /*1110*/  IADD3 R101, P2, R100.reuse, R7, RZ ;  /* 0x0000000764657210 */ /* 0x040fe20007f5e0ff */
[----:B------:R-:W-:Y:S01]  /*1120*/  IMAD R120, R105, 0x2, R104 ;  /* 0x0000000269787824 */ /* 0x000fe200078e0268 */
[----:B------:R-:W-:Y:S01]  /*1130*/  UIMAD UR4, UR14, UR16, URZ ;  /* 0x000000100e0472a4 */ /* 0x000fe2000f8e023f */
[----:B------:R-:W-:Y:S01]  /*1140*/  IMAD R73, R15, 0x4, R77 ;  /* 0x000000040f497824 */ /* 0x000fe200078e024d */
[----:B------:R-:W-:Y:S01]  /*1150*/  LEA.HI.X.SX32 R100, R100, R11, 0x1, P2 ;  /* 0x0000000b64647211 */ /* 0x000fe200010f0eff */
[----:B------:R-:W-:Y:S01]  /*1160*/  IMAD R122, R105, 0x2, R120 ;  /* 0x00000002697a7824 */ /* 0x000fe200078e0278 */
[----:B------:R-:W-:Y:S01]  /*1170*/  IADD3 R121, P2, R104, R7, RZ ;  /* 0x0000000768797210 */ /* 0x000fe20007f5e0ff */
[----:B------:R-:W-:Y:S01]  /*1180*/  IMAD R72, R15, 0x4, R73 ;  /* 0x000000040f487824 */ /* 0x000fe200078e0249 */
[----:B------:R-:W-:Y:S01]  /*1190*/  LEA.HI.X.SX32 R98, R98, R11, 0x1, P3 ;  /* 0x0000000b62627211 */ /* 0x000fe200018f0eff */
[----:B------:R-:W-:Y:S01]  /*11a0*/  IMAD R124, R105, 0x2, R122 ;  /* 0x00000002697c7824 */ /* 0x000fe200078e027a */
[-C--:B------:R-:W-:Y:S01]  /*11b0*/  IADD3 R91, P4, R8, R7.reuse, RZ ;  /* 0x00000007085b7210 */ /* 0x080fe20007f9e0ff */
[----:B------:R-:W-:Y:S01]  /*11c0*/  IMAD R23, R15, 0x4, R72 ;  /* 0x000000040f177824 */ /* 0x000fe200078e0248 */
[----:B------:R-:W-:Y:S01]  /*11d0*/  IADD3 R103, P3, R102, R7, RZ ;  /* 0x0000000766677210 */ /* 0x000fe20007f7e0ff */
[----:B------:R-:W-:Y:S01]  /*11e0*/  IMAD R9, R9, UR17, RZ ;  /* 0x0000001109097c24 */ /* 0x000fe2000f8e02ff */
[----:B------:R-:W-:Y:S01]  /*11f0*/  USHF.R.S32.HI UR5, URZ, 0x1f, UR4 ;  /* 0x0000001f3f057899 */ /* 0x000fe20008011404 */
[----:B------:R-:W-:Y:S01]  /*1200*/  IMAD R126, R105, 0x2, R124 ;  /* 0x00000002697e7824 */ /* 0x000fe200078e027c */
[----:B------:R-:W-:Y:S01]  /*1210*/  LEA.HI.X.SX32 R104, R104, R11, 0x1, P2 ;  /* 0x0000000b68687211 */ /* 0x000fe200010f0eff */
[----:B------:R-:W-:Y:S01]  /*1220*/  IMAD R19, R15, 0x4, R23 ;  /* 0x000000040f137824 */ /* 0x000fe200078e0217 */
[----:B--2---:R-:W-:Y:S01]  /*1230*/  IADD3 R24, P0, P1, R9, UR4, R12 ;  /* 0x0000000409187c10 */ /* 0x004fe2000f91e00c */
[----:B------:R-:W-:Y:S01]  /*1240*/  IMAD R10, R10, R105, RZ ;  /* 0x000000690a0a7224 */ /* 0x000fe200078e02ff */
[----:B------:R-:W-:Y:S01]  /*1250*/  SHF.R.S32.HI R12, RZ, 0x1f, R9 ;  /* 0x0000001fff0c7819 */ /* 0x000fe20000011409 */
        /* <DEDUP_REMOVED lines=8> */
[----:B------:R-:W-:Y:S01]  /*12e0*/  UIADD3 UR4, UR7, 0x1000, URZ ;  /* 0x0000100007047890 */ /* 0x000fe2000fffe03f */
[-C--:B------:R-:W-:Y:S01]  /*12f0*/  IADD3 R123, P3, R120, R7.reuse, RZ ;  /* 0x00000007787b7210 */ /* 0x080fe20007f7e0ff */
[----:B------:R-:W-:Y:S01]  /*1300*/  IMAD.MOV.U32 R138, RZ, RZ, 0x3f800000 ;  /* 0x3f800000ff8a7424 */ /* 0x000fe200078e00ff */
[----:B------:R-:W-:Y:S01]  /*1310*/  IADD3 R125, P4, R122, R7, RZ ;  /* 0x000000077a7d7210 */ /* 0x000fe20007f9e0ff */
[----:B------:R-:W-:Y:S01]  /*1320*/  USHF.R.U32.HI UR4, URZ, 0x4, UR4 ;  /* 0x000000043f047899 */ /* 0x000fe20008011604 */
[----:B------:R-:W-:-:S02]  /*1330*/  LEA.HI.X.SX32 R124, R124, R11, 0x1, P2 ;  /* 0x0000000b7c7c7211 */ /* 0x000fc400010f0eff */
[----:B------:R-:W-:Y:S02]  /*1340*/  CS2R R26, SRZ ;  /* 0x00000000001a7805 */ /* 0x000fe4000001ff00 */
[----:B------:R-:W-:Y:S01]  /*1350*/  IADD3.X R8, R12, UR5, R13, P0, P1 ;  /* 0x000000050c087c10 */ /* 0x000fe200087e240d */
[----:B------:R-:W-:Y:S01]  /*1360*/  IMAD R12, R15, 0x4, R17 ;  /* 0x000000040f0c7824 */ /* 0x000fe200078e0211 */
[-C--:B------:R-:W-:Y:S01]  /*1370*/  IADD3 R132, P0, R6, R24.reuse, RZ ;  /* 0x0000001806847210 */ /* 0x080fe20007f1e0ff */
[----:B------:R-:W-:Y:S01]  /*1380*/  USGXT.U32 UR10, UR4, 0xe ;  /* 0x0000000e040a789a */ /* 0x000fe20008000000 */
[-C--:B------:R-:W-:Y:S02]  /*1390*/  IADD3 R134, P1, R84, R24.reuse, RZ ;  /* 0x0000001854867210 */ /* 0x080fe40007f3e0ff */
[----:B------:R-:W-:Y:S02]  /*13a0*/  CS2R R28, SRZ ;  /* 0x00000000001c7805 */ /* 0x000fe4000001ff00 */
[----:B------:R-:W-:-:S02]  /*13b0*/  IADD3 R135, P2, R83, R24, RZ ;  /* 0x0000001853877210 */ /* 0x000fc40007f5e0ff */
[----:B------:R-:W-:Y:S02]  /*13c0*/  CS2R R30, SRZ ;  /* 0x00000000001e7805 */ /* 0x000fe4000001ff00 */
[-C--:B------:R-:W-:Y:S02]  /*13d0*/  LEA.HI.X.SX32 R92, R10, R11.reuse, 0x1, P5 ;  /* 0x0000000b0a5c7211 */ /* 0x080fe400028f0eff */
[----:B------:R-:W-:Y:S02]  /*13e0*/  CS2R R32, SRZ ;  /* 0x0000000000207805 */ /* 0x000fe4000001ff00 */
[-C--:B------:R-:W-:Y:S02]  /*13f0*/  LEA.HI.X.SX32 R120, R120, R11.reuse, 0x1, P3 ;  /* 0x0000000b78787211 */ /* 0x080fe400018f0eff */
[----:B------:R-:W-:Y:S02]  /*1400*/  CS2R R34, SRZ ;  /* 0x0000000000227805 */ /* 0x000fe4000001ff00 */
[----:B------:R-:W-:-:S02]  /*1410*/  LEA.HI.X.SX32 R122, R122, R11, 0x1, P4 ;  /* 0x0000000b7a7a7211 */ /* 0x000fc400020f0eff */
[----:B------:R-:W-:Y:S02]  /*1420*/  CS2R R36, SRZ ;  /* 0x0000000000247805 */ /* 0x000fe4000001ff00 */
[-C--:B------:R-:W-:Y:S02]  /*1430*/  IADD3 R129, P3, R126, R7.reuse, RZ ;  /* 0x000000077e817210 */ /* 0x080fe40007f7e0ff */
[----:B------:R-:W-:Y:S02]  /*1440*/  CS2R R38, SRZ ;  /* 0x0000000000267805 */ /* 0x000fe4000001ff00 */
[-C--:B------:R-:W-:Y:S02]  /*1450*/  IADD3 R131, P4, R128, R7.reuse, RZ ;  /* 0x0000000780837210 */ /* 0x080fe40007f9e0ff */
[----:B------:R-:W-:Y:S02]  /*1460*/  CS2R R40, SRZ ;  /* 0x0000000000287805 */ /* 0x000fe4000001ff00 */
[----:B------:R-:W-:Y:S01]  /*1470*/  IADD3 R133, P5, R130, R7, RZ ;  /* 0x0000000782857210 */ /* 0x000fe20007fbe0ff */
[----:B------:R-:W-:Y:S01]  /*1480*/  IMAD.MOV.U32 R7, RZ, RZ, -0x800000 ;  /* 0xff800000ff077424 */ /* 0x000fe200078e00ff */
[-C--:B------:R-:W-:Y:S01]  /*1490*/  LEA.HI.X.SX32 R136, R6, R8.reuse, 0x1, P0 ;  /* 0x0000000806887211 */ /* 0x080fe200000f0eff */
[----:B------:R-:W-:Y:S01]  /*14a0*/  IMAD.MOV.U32 R6, RZ, RZ, RZ ;  /* 0x000000ffff067224 */ /* 0x000fe200078e00ff */
[----:B------:R-:W-:-:S02]  /*14b0*/  LEA.HI.X.SX32 R84, R84, R8, 0x1, P1 ;  /* 0x0000000854547211 */ /* 0x000fc400008f0eff */
[----:B------:R-:W-:Y:S02]  /*14c0*/  CS2R R42, SRZ ;  /* 0x00000000002a7805 */ /* 0x000fe4000001ff00 */
[----:B------:R-:W-:Y:S02]  /*14d0*/  LEA.HI.X.SX32 R83, R83, R8, 0x1, P2 ;  /* 0x0000000853537211 */ /* 0x000fe400010f0eff */
[----:B------:R-:W-:Y:S02]  /*14e0*/  CS2R R44, SRZ ;  /* 0x00000000002c7805 */ /* 0x000fe4000001ff00 */
[-C--:B------:R-:W-:Y:S02]  /*14f0*/  IADD3 R82, P0, R79, R24.reuse, RZ ;  /* 0x000000184f527210 */ /* 0x080fe40007f1e0ff */
[----:B------:R-:W-:Y:S02]  /*1500*/  CS2R R46, SRZ ;  /* 0x00000000002e7805 */ /* 0x000fe4000001ff00 */
[----:B------:R-:W-:-:S02]  /*1510*/  IADD3 R81, P1, R78, R24, RZ ;  /* 0x000000184e517210 */ /* 0x000fc40007f3e0ff */
[----:B------:R-:W-:Y:S02]  /*1520*/  CS2R R48, SRZ ;  /* 0x0000000000307805 */ /* 0x000fe4000001ff00 */
[----:B------:R-:W-:Y:S02]  /*1530*/  IADD3 R80, P2, R77, R24, RZ ;  /* 0x000000184d507210 */ /* 0x000fe40007f5e0ff */
[----:B------:R-:W-:Y:S02]  /*1540*/  CS2R R50, SRZ ;  /* 0x0000000000327805 */ /* 0x000fe4000001ff00 */
[-C--:B------:R-:W-:Y:S01]  /*1550*/  LEA.HI.X.SX32 R126, R126, R11.reuse, 0x1, P3 ;  /* 0x0000000b7e7e7211 */ /* 0x080fe200018f0eff */
[----:B------:R-:W-:Y:S01]  /*1560*/  UMOV UR9, URZ ;  /* 0x0000003f00097c82 */ /* 0x000fe20008000000 */
[-C--:B------:R-:W-:Y:S01]  /*1570*/  LEA.HI.X.SX32 R128, R128, R11.reuse, 0x1, P4 ;  /* 0x0000000b80807211 */ /* 0x080fe200020f0eff */
[----:B------:R-:W-:Y:S01]  /*1580*/  UMOV UR11, URZ ;  /* 0x0000003f000b7c82 */ /* 0x000fe20008000000 */
[----:B------:R-:W-:Y:S01]  /*1590*/  LEA.HI.X.SX32 R130, R130, R11, 0x1, P5 ;  /* 0x0000000b82827211 */ /* 0x000fe200028f0eff */
[----:B------:R-:W-:Y:S01]  /*15a0*/  IMAD R11, R15, 0x4, R12 ;  /* 0x000000040f0b7824 */ /* 0x000fe200078e020c */
[----:B------:R-:W-:-:S02]  /*15b0*/  LEA.HI.X.SX32 R79, R79, R8, 0x1, P0 ;  /* 0x000000084f4f7211 */ /* 0x000fc400000f0eff */
[----:B------:R-:W-:Y:S02]  /*15c0*/  CS2R R52, SRZ ;  /* 0x0000000000347805 */ /* 0x000fe4000001ff00 */
[-C--:B------:R-:W-:Y:S01]  /*15d0*/  LEA.HI.X.SX32 R78, R78, R8.reuse, 0x1, P1 ;  /* 0x000000084e4e7211 */ /* 0x080fe200008f0eff */
[----:B------:R-:W-:Y:S01]  /*15e0*/  IMAD R10, R15, 0x4, R11 ;  /* 0x000000040f0a7824 */ /* 0x000fe200078e020b */
[----:B------:R-:W-:Y:S02]  /*15f0*/  LEA.HI.X.SX32 R77, R77, R8, 0x1, P2 ;  /* 0x000000084d4d7211 */ /* 0x000fe400010f0eff */
[----:B------:R-:W-:Y:S02]  /*1600*/  CS2R R54, SRZ ;  /* 0x0000000000367805 */ /* 0x000fe4000001ff00 */
[-C--:B------:R-:W-:Y:S01]  /*1610*/  IADD3 R76, P0, R73, R24.reuse, RZ ;  /* 0x00000018494c7210 */ /* 0x080fe20007f1e0ff */
[----:B------:R-:W-:Y:S01]  /*1620*/  IMAD R9, R15, 0x4, R10 ;  /* 0x000000040f097824 */ /* 0x000fe200078e020a */
[CC--:B------:R-:W-:Y:S01]  /*1630*/  IADD3 R75, P1, R72.reuse, R24.reuse, RZ ;  /* 0x00000018484b7210 */ /* 0x0c0fe20007f3e0ff */
[----:B------:R-:W-:Y:S01]  /*1640*/  UIADD3.64 UR20, UR8, -UR12, URZ ;  /* 0x8000000c08147297 */ /* 0x000fe2000fffe03f */
[----:B------:R-:W-:Y:S01]  /*1650*/  IADD3 R74, P2, R23, R24, RZ ;  /* 0x00000018174a7210 */ /* 0x000fe20007f5e0ff */
[----:B------:R-:W-:Y:S01]  /*1660*/  UIADD3.64 UR22, UR10, -UR12, URZ ;  /* 0x8000000c0a167297 */ /* 0x000fe2000fffe03f */
[-C--:B------:R-:W-:Y:S01]  /*1670*/  LEA.HI.X.SX32 R73, R73, R8.reuse, 0x1, P0 ;  /* 0x0000000849497211 */ /* 0x080fe200000f0eff */
[----:B------:R-:W-:Y:S01]  /*1680*/  UMOV UR5, URZ ;  /* 0x0000003f00057c82 */ /* 0x000fe20008000000 */
[-C--:B------:R-:W-:Y:S01]  /*1690*/  LEA.HI.X.SX32 R72, R72, R8.reuse, 0x1, P1 ;  /* 0x0000000848487211 */ /* 0x080fe200008f0eff */
[----:B------:R-:W-:Y:S01]  /*16a0*/  UMOV UR6, URZ ;  /* 0x0000003f00067c82 */ /* 0x000fe20008000000 */
[----:B------:R-:W-:Y:S01]  /*16b0*/  LEA.HI.X.SX32 R23, R23, R8, 0x1, P2 ;  /* 0x0000000817177211 */ /* 0x000fe200010f0eff */
[----:B------:R-:W-:Y:S01]  /*16c0*/  UMOV UR4, URZ ;  /* 0x0000003f00047c82 */ /* 0x000fe20008000000 */
[-C--:B------:R-:W-:Y:S01]  /*16d0*/  IADD3 R22, P0, R19, R24.reuse, RZ ;  /* 0x0000001813167210 */ /* 0x080fe20007f1e0ff */
[----:B------:R-:W-:Y:S01]  /*16e0*/  ULDC UR13, c[0x0][0x238] ;  /* 0x00008e00000d7ab9 */ /* 0x000fe20000000800 */
[----:B------:R-:W-:-:S02]  /*16f0*/  IADD3 R21, P1, R18, R24, RZ ;  /* 0x0000001812157210 */ /* 0x000fc40007f3e0ff */
[----:B------:R-:W-:Y:S02]  /*1700*/  IADD3 R20, P2, R17, R24, RZ ;  /* 0x0000001811147210 */ /* 0x000fe40007f5e0ff */
[----:B------:R-:W-:Y:S02]  /*1710*/  LOP3.LUT R85, R16, R85, RZ, 0xfc, !PT ;  /* 0x0000005510557212 */ /* 0x000fe400078efcff */
[-C--:B------:R-:W-:Y:S02]  /*1720*/  LEA.HI.X.SX32 R19, R19, R8.reuse, 0x1, P0 ;  /* 0x0000000813137211 */ /* 0x080fe400000f0eff */
[-C--:B------:R-:W-:Y:S02]  /*1730*/  LEA.HI.X.SX32 R18, R18, R8.reuse, 0x1, P1 ;  /* 0x0000000812127211 */ /* 0x080fe400008f0eff */
[----:B------:R-:W-:Y:S02]  /*1740*/  LEA.HI.X.SX32 R17, R17, R8, 0x1, P2 ;  /* 0x0000000811117211 */ /* 0x000fe400010f0eff */
[----:B------:R-:W-:-:S02]  /*1750*/  IADD3 R16, P0, R12, R24, RZ ;  /* 0x000000180c107210 */ /* 0x000fc40007f1e0ff */
[-C--:B------:R-:W-:Y:S02]  /*1760*/  IADD3 R15, P1, R11, R24.reuse, RZ ;  /* 0x000000180b0f7210 */ /* 0x080fe40007f3e0ff */
[-C--:B------:R-:W-:Y:S02]  /*1770*/  IADD3 R14, P2, R10, R24.reuse, RZ ;  /* 0x000000180a0e7210 */ /* 0x080fe40007f5e0ff */
[----:B------:R-:W-:Y:S02]  /*1780*/  IADD3 R13, P3, R9, R24, RZ ;  /* 0x00000018090d7210 */ /* 0x000fe40007f7e0ff */
[----:B------:R-:W-:Y:S02]  /*1790*/  CS2R R24, SRZ ;  /* 0x0000000000187805 */ /* 0x000fe4000001ff00 */
[-C--:B------:R-:W-:Y:S02]  /*17a0*/  LEA.HI.X.SX32 R12, R12, R8.reuse, 0x1, P0 ;  /* 0x000000080c0c7211 */ /* 0x080fe400000f0eff */
[----:B------:R-:W-:-:S02]  /*17b0*/  LEA.HI.X.SX32 R11, R11, R8, 0x1, P1 ;  /* 0x000000080b0b7211 */ /* 0x000fc400008f0eff */
[-C--:B------:R-:W-:Y:S02]  /*17c0*/  LEA.HI.X.SX32 R10, R10, R8.reuse, 0x1, P2 ;  /* 0x000000080a0a7211 */ /* 0x080fe400010f0eff */
[----:B------:R-:W-:Y:S02]  /*17d0*/  LEA.HI.X.SX32 R9, R9, R8, 0x1, P3 ;  /* 0x0000000809097211 */ /* 0x000fe400018f0eff */
[----:B------:R-:W-:-:S07]  /*17e0*/  LOP3.LUT R8, R4, 0x6, RZ, 0xc0, !PT ;  /* 0x0000000604087812 */ /* 0x000fce00078ec0ff */
.L_x_1:
[----:B------:R-:W-:Y:S02]  /*17f0*/  SHF.R.S32.HI R115, RZ, 0x1f, R6 ;  /* 0x0000001fff737819 */ /* 0x000fe40000011406 */
[C---:B------:R-:W-:Y:S02]  /*1800*/  IADD3 R58, P0, R6.reuse, R87, RZ ;  /* 0x00000057063a7210 */ /* 0x040fe40007f1e0ff */
[----:B------:R-:W-:-:S03]  /*1810*/  IADD3 R56, P1, R6, R89, RZ ;  /* 0x0000005906387210 */ /* 0x000fc60007f3e0ff */
[C---:B------:R-:W-:Y:S01]  /*1820*/  IMAD.X R59, R115.reuse, 0x1, R86, P0 ;  /* 0x00000001733b7824 */ /* 0x040fe200000e0656 */
[C---:B------:R-:W-:Y:S01]  /*1830*/  IADD3 R68, P0, R6.reuse, R95, RZ ;  /* 0x0000005f06447210 */ /* 0x040fe20007f1e0ff */
[C---:B------:R-:W-:Y:S01]  /*1840*/  IMAD.X R57, R115.reuse, 0x1, R88, P1 ;  /* 0x0000000173397824 */ /* 0x040fe200008e0658 */
[C---:B------:R-:W-:Y:S02]  /*1850*/  IADD3 R66, P1, R6.reuse, R97, RZ ;  /* 0x0000006106427210 */ /* 0x040fe40007f3e0ff */
[----:B------:R0:W2:Y:S01]  /*1860*/  LDG.E.U8 R70, desc[UR18][R58.64] ;  /* 0x000000123a467981 */ /* 0x0000a2000c1e1100 */
[C---:B------:R-:W-:Y:S01]  /*1870*/  IMAD.X R69, R115.reuse, 0x1, R94, P0 ;  /* 0x0000000173457824 */ /* 0x040fe200000e065e */
[C---:B------:R-:W-:Y:S01]  /*1880*/  IADD3 R64, P0, R6.reuse, R99, RZ ;  /* 0x0000006306407210 */ /* 0x040fe20007f1e0ff */
[C---:B------:R-:W-:Y:S01]  /*1890*/  IMAD.X R67, R115.reuse, 0x1, R96, P1 ;  /* 0x0000000173437824 */ /* 0x040fe200008e0660 */
[C---:B------:R-:W-:Y:S01]  /*18a0*/  IADD3 R62, P1, R6.reuse, R101, RZ ;  /* 0x00000065063e7210 */ /* 0x040fe20007f3e0ff */
[----:B------:R1:W3:Y:S02]  /*18b0*/  LDG.E.U8 R71, desc[UR18][R56.64] ;  /* 0x0000001238477981 */ /* 0x0002e4000c1e1100 */
[C---:B------:R-:W-:Y:S01]  /*18c0*/  IMAD.X R65, R115.reuse, 0x1, R98, P0 ;  /* 0x0000000173417824 */ /* 0x040fe200000e0662 */
[C---:B------:R-:W-:Y:S01]  /*18d0*/  IADD3 R60, P0, R6.reuse, R103, RZ ;  /* 0x00000067063c7210 */ /* 0x040fe20007f1e0ff */
[----:B------:R4:W5:Y:S01]  /*18e0*/  LDG.E.U8 R107, desc[UR18][R66.64] ;  /* 0x00000012426b7981 */ /* 0x000962000c1e1100 */
[----:B0-----:R-:W-:Y:S01]  /*18f0*/  IADD3 R58, P2, R6, R91, RZ ;  /* 0x0000005b063a7210 */ /* 0x001fe20007f5e0ff */
[----:B------:R-:W-:-:S02]  /*1900*/  IMAD.X R63, R115, 0x1, R100, P1 ;  /* 0x00000001733f7824 */ /* 0x000fc400008e0664 */
[C---:B------:R-:W-:Y:S01]  /*1910*/  IMAD.X R61, R115.reuse, 0x1, R102, P0 ;  /* 0x00000001733d7824 */ /* 0x040fe200000e0666 */
[----:B------:R-:W3:Y:S01]  /*1920*/  LDG.E.U8 R108, desc[UR18][R64.64] ;  /* 0x00000012406c7981 */ /* 0x000ee2000c1e1100 */
[C---:B-1----:R-:W-:Y:S01]  /*1930*/  IADD3 R56, P1, R6.reuse, R121, RZ ;  /* 0x0000007906387210 */ /* 0x042fe20007f3e0ff */
[C---:B------:R-:W-:Y:S02]  /*1940*/  IMAD.X R59, R115.reuse, 0x1, R90, P2 ;  /* 0x00000001733b7824 */ /* 0x040fe400010e065a */
[----:B------:R0:W5:Y:S01]  /*1950*/  LDG.E.U8 R109, desc[UR18][R62.64] ;  /* 0x000000123e6d7981 */ /* 0x000162000c1e1100 */
[C---:B----4-:R-:W-:Y:S01]  /*1960*/  IADD3 R66, P0, R6.reuse, R123, RZ ;  /* 0x0000007b06427210 */ /* 0x050fe20007f1e0ff */
[C---:B------:R-:W-:Y:S01]  /*1970*/  IMAD.X R57, R115.reuse, 0x1, R104, P1 ;  /* 0x0000000173397824 */ /* 0x040fe200008e0668 */
[C---:B------:R-:W-:Y:S01]  /*1980*/  IADD3 RZ, P2, R6.reuse, R131, RZ ;  /* 0x0000008306ff7210 */ /* 0x040fe20007f5e0ff */
[----:B------:R1:W4:Y:S01]  /*1990*/  LDG.E.U8 R106, desc[UR18][R68.64] ;  /* 0x00000012446a7981 */ /* 0x000322000c1e1100 */
[----:B------:R-:W-:Y:S01]  /*19a0*/  IADD3 RZ, P1, R6, R129, RZ ;  /* 0x0000008106ff7210 */ /* 0x000fe20007f3e0ff */
[----:B------:R-:W-:-:S02]  /*19b0*/  IMAD.X R67, R115, 0x1, R120, P0 ;  /* 0x0000000173437824 */ /* 0x000fc400000e0678 */
[----:B------:R1:W5:Y:S01]  /*19c0*/  LDG.E.U8 R112, desc[UR18][R56.64] ;  /* 0x0000001238707981 */ /* 0x000362000c1e1100 */
[C---:B0-----:R-:W-:Y:S01]  /*19d0*/  IADD3 R62, P0, R6.reuse, R125, RZ ;  /* 0x0000007d063e7210 */ /* 0x041fe20007f1e0ff */
[C---:B------:R-:W-:Y:S02]  /*19e0*/  IMAD.X R65, R115.reuse, 0x1, R128, P2 ;  /* 0x0000000173417824 */ /* 0x040fe400010e0680 */
[----:B------:R0:W4:Y:S01]  /*19f0*/  LDG.E.U8 R111, desc[UR18][R58.64] ;  /* 0x000000123a6f7981 */ /* 0x000122000c1e1100 */
[C---:B-1----:R-:W-:Y:S01]  /*1a00*/  IMAD.X R69, R115.reuse, 0x1, R126, P1 ;  /* 0x0000000173457824 */ /* 0x042fe200008e067e */
[C---:B------:R-:W-:Y:S01]  /*1a10*/  IADD3 RZ, P1, R6.reuse, R127, RZ ;  /* 0x0000007f06ff7210 */ /* 0x040fe20007f3e0ff */
[----:B------:R-:W-:Y:S01]  /*1a20*/  IMAD.X R63, R115, 0x1, R122, P0 ;  /* 0x00000001733f7824 */ /* 0x000fe200000e067a */
[----:B------:R1:W4:Y:S01]  /*1a30*/  LDG.E.U8 R110, desc[UR18][R60.64] ;  /* 0x000000123c6e7981 */ /* 0x000322000c1e1100 */
[C---:B------:R-:W-:Y:S01]  /*1a40*/  IADD3 R56, P2, R6.reuse, R133, RZ ;  /* 0x0000008506387210 */ /* 0x040fe20007f5e0ff */
[----:B------:R-:W-:-:S02]  /*1a50*/  IMAD.IADD R68, R6, 0x1, R129 ;  /* 0x0000000106447824 */ /* 0x000fc400078e0281 */
[C---:B------:R-:W-:Y:S01]  /*1a60*/  IMAD.IADD R64, R6.reuse, 0x1, R131 ;  /* 0x0000000106407824 */ /* 0x040fe200078e0283 */
[C---:B0-----:R-:W-:Y:S01]  /*1a70*/  IADD3 R58, P0, R6.reuse, R93, RZ ;  /* 0x0000005d063a7210 */ /* 0x041fe20007f1e0ff */
[----:B------:R-:W-:Y:S01]  /*1a80*/  IMAD.X R57, R115, 0x1, R130, P2 ;  /* 0x0000000173397824 */ /* 0x000fe200010e0682 */
[----:B------:R-:W4:Y:S01]  /*1a90*/  LDG.E.U8 R66, desc[UR18][R66.64] ;  /* 0x0000001242427981 */ /* 0x000f22000c1e1100 */
[----:B-1----:R-:W-:-:S03]  /*1aa0*/  IMAD.IADD R60, R6, 0x1, R127 ;  /* 0x00000001063c7824 */ /* 0x002fc600078e027f */
[----:B------:R-:W4:Y:S01]  /*1ab0*/  LDG.E.U8 R68, desc[UR18][R68.64] ;  /* 0x0000001244447981 */ /* 0x000f22000c1e1100 */
[C---:B------:R-:W-:Y:S02]  /*1ac0*/  IMAD.X R61, R115.reuse, 0x1, R124, P1 ;  /* 0x00000001733d7824 */ /* 0x040fe400008e067c */
[----:B------:R-:W-:Y:S01]  /*1ad0*/  IMAD.X R59, R115, 0x1, R92, P0 ;  /* 0x00000001733b7824 */ /* 0x000fe200000e065c */
[----:B------:R0:W4:Y:S04]  /*1ae0*/  LDG.E.U8 R64, desc[UR18][R64.64] ;  /* 0x0000001240407981 */ /* 0x000128000c1e1100 */
[----:B------:R-:W4:Y:S04]  /*1af0*/  LDG.E.U8 R113, desc[UR18][R62.64] ;  /* 0x000000123e717981 */ /* 0x000f28000c1e1100 */
[----:B------:R-:W4:Y:S04]  /*1b00*/  LDG.E.U8 R115, desc[UR18][R56.64] ;  /* 0x0000001238737981 */ /* 0x000f28000c1e1100 */
[----:B------:R-:W4:Y:S04]  /*1b10*/  LDG.E.U8 R114, desc[UR18][R60.64] ;  /* 0x000000123c727981 */ /* 0x000f28000c1e1100 */
[----:B------:R-:W4:Y:S01]  /*1b20*/  LDG.E.U8 R116, desc[UR18][R58.64] ;  /* 0x000000123a747981 */ /* 0x000f22000c1e1100 */
[----:B0-----:R-:W-:Y:S01]  /*1b30*/  LOP3.LUT R65, R2, 0x7f, RZ, 0xc0, !PT ;  /* 0x0000007f02417812 */ /* 0x001fe200078ec0ff */
[----:B------:R-:W-:Y:S03]  /*1b40*/  BAR.SYNC.DEFER_BLOCKING 0x0 ;  /* 0x0000000000007b1d */ /* 0x000fe60000010000 */
[----:B------:R-:W-:-:S02]  /*1b50*/  LOP3.LUT R67, R65, 0x10, RZ, 0x3c, !PT ;  /* 0x0000001041437812 */ /* 0x000fc400078e3cff */
[C---:B------:R-:W-:Y:S02]  /*1b60*/  LOP3.LUT R118, R65.reuse, 0x20, RZ, 0x3c, !PT ;  /* 0x0000002041767812 */ /* 0x040fe400078e3cff */
[----:B------:R-:W-:Y:S01]  /*1b70*/  LOP3.LUT R117, R65, 0x30, RZ, 0x3c, !PT ;  /* 0x0000003041757812 */ /* 0x000fe200078e3cff */
[----:B------:R-:W-:Y:S01]  /*1b80*/  USHF.R.S32.HI UR12, URZ, 0x1f, UR4 ;  /* 0x0000001f3f0c7899 */ /* 0x000fe20008011404 */
[----:B------:R-:W-:Y:S01]  /*1b90*/  UMOV UR24, UR8 ;  /* 0x0000000800187c82 */ /* 0x000fe20008000000 */
[----:B------:R-:W-:Y:S01]  /*1ba0*/  UMOV UR25, 0x80000020 ;  /* 0x8000002000197882 */ /* 0x000fe20000000000 */
[----:B------:R-:W-:Y:S01]  /*1bb0*/  UMOV UR26, UR10 ;  /* 0x0000000a001a7c82 */ /* 0x000fe20008000000 */
[----:B------:R-:W-:Y:S01]  /*1bc0*/  UMOV UR27, 0x80000020 ;  /* 0x80000020001b7882 */ /* 0x000fe20000000000 */
[C---:B------:R-:W-:Y:S01]  /*1bd0*/  IADD3 R152, P2, R8.reuse, UR5, RZ ;  /* 0x0000000508987c10 */ /* 0x040fe2000ff5e0ff */
[----:B------:R-:W-:-:S03]  /*1be0*/  VIADD R154, R8, UR5 ;  /* 0x00000005089a7c36 */ /* 0x000fc60008000000 */
[C---:B------:R-:W-:Y:S02]  /*1bf0*/  IADD3 R150, P5, R152.reuse, 0x8, RZ ;  /* 0x0000000898967810 */ /* 0x040fe40007fbe0ff */
[----:B------:R-:W-:Y:S01]  /*1c00*/  IADD3 R158, P3, R152, 0x10, RZ ;  /* 0x00000010989e7810 */ /* 0x000fe20007f7e0ff */
[----:B--2---:R-:W-:Y:S04]  /*1c10*/  STS.U8 [R65+UR7+0x1000], R70 ;  /* 0x0010004641007988 */ /* 0x004fe80008000007 */
[----:B---3--:R0:W-:Y:S04]  /*1c20*/  STS.U8 [R65+UR7+0x1200], R108 ;  /* 0x0012006c41007988 */ /* 0x0081e80008000007 */
[----:B-----5:R-:W-:Y:S04]  /*1c30*/  STS.U8 [R65+UR7+0x1400], R112 ;  /* 0x0014007041007988 */ /* 0x020fe80008000007 */
[----:B----4-:R-:W-:Y:S04]  /*1c40*/  STS.U8 [R65+UR7+0x1600], R68 ;  /* 0x0016004441007988 */ /* 0x010fe80008000007 */
[----:B------:R-:W-:Y:S04]  /*1c50*/  STS.U8 [R67+UR7+0x1080], R71 ;  /* 0x0010804743007988 */ /* 0x000fe80008000007 */
[----:B------:R-:W-:Y:S04]  /*1c60*/  STS.U8 [R67+UR7+0x1280], R109 ;  /* 0x0012806d43007988 */ /* 0x000fe80008000007 */
[----:B------:R-:W-:Y:S04]  /*1c70*/  STS.U8 [R67+UR7+0x1480], R66 ;  /* 0x0014804243007988 */ /* 0x000fe80008000007 */
[----:B------:R-:W-:Y:S04]  /*1c80*/  STS.U8 [R67+UR7+0x1680], R64 ;  /* 0x0016804043007988 */ /* 0x000fe80008000007 */
[----:B------:R-:W-:Y:S04]  /*1c90*/  STS.U8 [R118+UR7+0x1100], R106 ;  /* 0x0011006a76007988 */ /* 0x000fe80008000007 */
[----:B------:R1:W-:Y:S04]  /*1ca0*/  STS.U8 [R118+UR7+0x1300], R110 ;  /* 0x0013006e76007988 */ /* 0x0003e80008000007 */
[----:B------:R-:W-:Y:S04]  /*1cb0*/  STS.U8 [R118+UR7+0x1500], R113 ;  /* 0x0015007176007988 */ /* 0x000fe80008000007 */
[----:B------:R-:W-:Y:S04]  /*1cc0*/  STS.U8 [R118+UR7+0x1700], R115 ;  /* 0x0017007376007988 */ /* 0x000fe80008000007 */
[----:B------:R-:W-:Y:S04]  /*1cd0*/  STS.U8 [R117+UR7+0x1180], R107 ;  /* 0x0011806b75007988 */ /* 0x000fe80008000007 */
[----:B------:R2:W-:Y:S04]  /*1ce0*/  STS.U8 [R117+UR7+0x1380], R111 ;  /* 0x0013806f75007988 */ /* 0x0005e80008000007 */
[----:B------:R3:W-:Y:S04]  /*1cf0*/  STS.U8 [R117+UR7+0x1580], R114 ;  /* 0x0015807275007988 */ /* 0x0007e80008000007 */
[----:B------:R4:W-:Y:S01]  /*1d00*/  STS.U8 [R117+UR7+0x1780], R116 ;  /* 0x0017807475007988 */ /* 0x0009e20008000007 */
[----:B------:R5:W-:Y:S06]  /*1d10*/  MEMBAR.ALL.CTA ;  /* 0x0000000000007992 */ /* 0x000bec0000008000 */
[----:B-----5:R-:W5:Y:S02]  /*1d20*/  FENCE.VIEW.ASYNC.S ;  /* 0x00000000000073c6 */ /* 0x020f640000000000 */
[----:B-----5:R-:W-:Y:S01]  /*1d30*/  BAR.SYNC.DEFER_BLOCKING 0x0 ;  /* 0x0000000000007b1d */ /* 0x020fe20000010000 */
[----:B0-----:R-:W-:-:S02]  /*1d40*/  IADD3 R108, P0, R132, UR4, RZ ;  /* 0x00000004846c7c10 */ /* 0x001fc4000ff1e0ff */
[----:B-1----:R-:W-:Y:S02]  /*1d50*/  IADD3 R110, P1, R134, UR4, RZ ;  /* 0x00000004866e7c10 */ /* 0x002fe4000ff3e0ff */
[----:B------:R-:W-:Y:S02]  /*1d60*/  IADD3.X R109, R136, UR12, RZ, P0, !PT ;  /* 0x0000000c886d7c10 */ /* 0x000fe400087fe4ff */
[----:B--2---:R-:W-:Y:S02]  /*1d70*/  IADD3.X R111, R84, UR12, RZ, P1, !PT ;  /* 0x0000000c546f7c10 */ /* 0x004fe40008ffe4ff */
[----:B---3--:R-:W-:Y:S02]  /*1d80*/  IADD3 R114, P0, R135, UR4, RZ ;  /* 0x0000000487727c10 */ /* 0x008fe4000ff1e0ff */
[----:B------:R-:W-:Y:S02]  /*1d90*/  IADD3 R118, P1, R82, UR4, RZ ;  /* 0x0000000452767c10 */ /* 0x000fe4000ff3e0ff */
[----:B------:R-:W-:-:S02]  /*1da0*/  IADD3.X R115, R83, UR12, RZ, P0, !PT ;  /* 0x0000000c53737c10 */ /* 0x000fc400087fe4ff */
[----:B------:R-:W-:Y:S02]  /*1db0*/  IADD3.X R119, R79, UR12, RZ, P1, !PT ;  /* 0x0000000c4f777c10 */ /* 0x000fe40008ffe4ff */
[----:B----4-:R-:W-:Y:S02]  /*1dc0*/  IADD3 R116, P0, R81, UR4, RZ ;  /* 0x0000000451747c10 */ /* 0x010fe4000ff1e0ff */
[----:B------:R-:W-:Y:S02]  /*1dd0*/  IADD3 R112, P1, R80, UR4, RZ ;  /* 0x0000000450707c10 */ /* 0x000fe4000ff3e0ff */
[----:B------:R-:W-:Y:S02]  /*1de0*/  IADD3.X R117, R78, UR12, RZ, P0, !PT ;  /* 0x0000000c4e757c10 */ /* 0x000fe400087fe4ff */
[----:B------:R-:W-:Y:S01]  /*1df0*/  IADD3.X R113, R77, UR12, RZ, P1, !PT ;  /* 0x0000000c4d717c10 */ /* 0x000fe20008ffe4ff */
[----:B------:R0:W2:Y:S01]  /*1e00*/  LDG.E.U8 R140, desc[UR18][R108.64] ;  /* 0x000000126c8c7981 */ /* 0x0000a2000c1e1100 */
[----:B------:R-:W-:Y:S01]  /*1e10*/  IADD3 R106, P0, R76, UR4, RZ ;  /* 0x000000044c6a7c10 */ /* 0x000fe2000ff1e0ff */
[----:B------:R-:W-:-:S02]  /*1e20*/  WARPGROUP.ARRIVE ;  /* 0x00000000000079c5 */ /* 0x000fc40000000000 */
[----:B------:R1:W3:Y:S01]  /*1e30*/  LDG.E.U8 R141, desc[UR18][R110.64] ;  /* 0x000000126e8d7981 */ /* 0x0002e2000c1e1100 */
[----:B------:R-:W-:-:S03]  /*1e40*/  IADD3.X R107, R73, UR12, RZ, P0, !PT ;  /* 0x0000000c496b7c10 */ /* 0x000fc600087fe4ff */
[----:B------:R4:W5:Y:S01]  /*1e50*/  LDG.E.U8 R142, desc[UR18][R114.64] ;  /* 0x00000012728e7981 */ /* 0x000962000c1e1100 */
[----:B------:R-:W-:Y:S01]  /*1e60*/  QGMMA.64x32x32.F32.E4M3.E4M3 R56, gdesc[UR24], RZ, !UPT ;  /* 0x00600000183879f3 */ /* 0x000fe2000c7008ff */
[----:B0-----:R-:W-:Y:S02]  /*1e70*/  IADD3 R108, P1, R75, UR4, RZ ;  /* 0x000000044b6c7c10 */ /* 0x001fe4000ff3e0ff */
[----:B------:R0:W3:Y:S02]  /*1e80*/  LDG.E.U8 R143, desc[UR18][R118.64] ;  /* 0x00000012768f7981 */ /* 0x0000e4000c1e1100 */
[----:B------:R-:W-:Y:S02]  /*1e90*/  IADD3.X R109, R72, UR12, RZ, P1, !PT ;  /* 0x0000000c486d7c10 */ /* 0x000fe40008ffe4ff */
[----:B-1----:R-:W-:Y:S01]  /*1ea0*/  IADD3 R110, P0, R74, UR4, RZ ;  /* 0x000000044a6e7c10 */ /* 0x002fe2000ff1e0ff */
[----:B------:R1:W3:Y:S01]  /*1eb0*/  LDG.E.U8 R144, desc[UR18][R116.64] ;  /* 0x0000001274907981 */ /* 0x0002e2000c1e1100 */
[----:B----4-:R-:W-:-:S02]  /*1ec0*/  IADD3 R114, P1, R21, UR4, RZ ;  /* 0x0000000415727c10 */ /* 0x010fc4000ff3e0ff */
[----:B------:R-:W-:Y:S01]  /*1ed0*/  IADD3.X R111, R23, UR12, RZ, P0, !PT ;  /* 0x0000000c176f7c10 */ /* 0x000fe200087fe4ff */
[----:B------:R4:W3:Y:S01]  /*1ee0*/  LDG.E.U8 R146, desc[UR18][R106.64] ;  /* 0x000000126a927981 */ /* 0x0008e2000c1e1100 */
[----:B------:R-:W-:Y:S02]  /*1ef0*/  IADD3.X R115, R18, UR12, RZ, P1, !PT ;  /* 0x0000000c12737c10 */ /* 0x000fe40008ffe4ff */
[----:B0-----:R-:W-:Y:S01]  /*1f00*/  IADD3 R118, P0, R16, UR4, RZ ;  /* 0x0000000410767c10 */ /* 0x001fe2000ff1e0ff */
[----:B------:R0:W3:Y:S01]  /*1f10*/  LDG.E.U8 R147, desc[UR18][R108.64] ;  /* 0x000000126c937981 */ /* 0x0000e2000c1e1100 */
[----:B-1----:R-:W-:Y:S02]  /*1f20*/  IADD3 R116, P1, R14, UR4, RZ ;  /* 0x000000040e747c10 */ /* 0x002fe4000ff3e0ff */
[----:B------:R-:W-:Y:S01]  /*1f30*/  IADD3.X R119, R12, UR12, RZ, P0, !PT ;  /* 0x0000000c0c777c10 */ /* 0x000fe200087fe4ff */
[----:B------:R1:W3:Y:S01]  /*1f40*/  LDG.E.U8 R148, desc[UR18][R110.64] ;  /* 0x000000126e947981 */ /* 0x0002e2000c1e1100 */
[----:B------:R-:W-:-:S02]  /*1f50*/  IADD3.X R117, R10, UR12, RZ, P1, !PT ;  /* 0x0000000c0a757c10 */ /* 0x000fc40008ffe4ff */
[----:B----4-:R-:W-:Y:S01]  /*1f60*/  IADD3 R106, P0, R22, UR4, RZ ;  /* 0x00000004166a7c10 */ /* 0x010fe2000ff1e0ff */
[----:B------:R4:W3:Y:S01]  /*1f70*/  LDG.E.U8 R145, desc[UR18][R112.64] ;  /* 0x0000001270917981 */ /* 0x0008e2000c1e1100 */
[----:B0-----:R-:W-:Y:S02]  /*1f80*/  IADD3 R108, P1, R20, UR4, RZ ;  /* 0x00000004146c7c10 */ /* 0x001fe4000ff3e0ff */
[----:B------:R-:W-:Y:S01]  /*1f90*/  IADD3.X R107, R19, UR12, RZ, P0, !PT ;  /* 0x0000000c136b7c10 */ /* 0x000fe200087fe4ff */
[----:B------:R0:W3:Y:S01]  /*1fa0*/  LDG.E.U8 R114, desc[UR18][R114.64] ;  /* 0x0000001272727981 */ /* 0x0000e2000c1e1100 */
[----:B------:R-:W-:Y:S02]  /*1fb0*/  IADD3.X R109, R17, UR12, RZ, P1, !PT ;  /* 0x0000000c116d7c10 */ /* 0x000fe40008ffe4ff */
[----:B-1----:R-:W-:Y:S01]  /*1fc0*/  IADD3 R110, P0, R15, UR4, RZ ;  /* 0x000000040f6e7c10 */ /* 0x002fe2000ff1e0ff */
[----:B------:R-:W3:Y:S01]  /*1fd0*/  LDG.E.U8 R118, desc[UR18][R118.64] ;  /* 0x0000001276767981 */ /* 0x000ee2000c1e1100 */
[C---:B------:R-:W-:Y:S01]  /*1fe0*/  IADD3 RZ, P1, R13.reuse, UR4, RZ ;  /* 0x000000040dff7c10 */ /* 0x040fe2000ff3e0ff */
[----:B----4-:R-:W-:Y:S01]  /*1ff0*/  VIADD R112, R13, UR4 ;  /* 0x000000040d707c36 */ /* 0x010fe20008000000 */
[----:B------:R-:W-:Y:S01]  /*2000*/  IADD3.X R111, R11, UR12, RZ, P0, !PT ;  /* 0x0000000c0b6f7c10 */ /* 0x000fe200087fe4ff */
[----:B------:R1:W4:Y:S01]  /*2010*/  LDG.E.U8 R116, desc[UR18][R116.64] ;  /* 0x0000001274747981 */ /* 0x000322000c1e1100 */
[----:B------:R-:W-:-:S03]  /*2020*/  IADD3.X R113, R9, UR12, RZ, P1, !PT ;  /* 0x0000000c09717c10 */ /* 0x000fc60008ffe4ff */
[----:B------:R-:W4:Y:S04]  /*2030*/  LDG.E.U8 R106, desc[UR18][R106.64] ;  /* 0x000000126a6a7981 */ /* 0x000f28000c1e1100 */
[----:B------:R-:W4:Y:S04]  /*2040*/  LDG.E.U8 R108, desc[UR18][R108.64] ;  /* 0x000000126c6c7981 */ /* 0x000f28000c1e1100 */
[----:B------:R-:W4:Y:S04]  /*2050*/  LDG.E.U8 R110, desc[UR18][R110.64] ;  /* 0x000000126e6e7981 */ /* 0x000f28000c1e1100 */
[----:B------:R1:W4:Y:S01]  /*2060*/  LDG.E.U8 R112, desc[UR18][R112.64] ;  /* 0x0000001270707981 */ /* 0x000322000c1e1100 */
[----:B------:R-:W-:Y:S01]  /*2070*/  QGMMA.64x32x32.F32.E4M3.E4M3 R56, gdesc[UR20], R56, gsb0 ;  /* 0x00600000143879f3 */ /* 0x000fe20008000838 */
[----:B0-----:R-:W-:Y:S01]  /*2080*/  IMAD.X R115, RZ, RZ, UR6, P2 ;  /* 0x00000006ff737e24 */ /* 0x001fe200090e06ff */
[----:B-1----:R-:W-:-:S02]  /*2090*/  LOP3.LUT R117, R5, 0x8, RZ, 0xfc, !PT ;  /* 0x0000000805757812 */ /* 0x002fc400078efcff */
[----:B------:R-:W-:Y:S01]  /*20a0*/  IADD3 R160, P2, R152, 0x9, RZ ;  /* 0x0000000998a07810 */ /* 0x000fe20007f5e0ff */
[----:B------:R-:W-:Y:S01]  /*20b0*/  IMAD.X R151, RZ, RZ, R115, P5 ;  /* 0x000000ffff977224 */ /* 0x000fe200028e0673 */
[----:B------:R-:W-:-:S03]  /*20c0*/  ISETP.GE.U32.AND P5, PT, R154, R117, PT ;  /* 0x000000759a00720c */ /* 0x000fc60003fa6070 */
[--C-:B------:R-:W-:Y:S01]  /*20d0*/  IMAD.X R119, RZ, RZ, R115.reuse, P2 ;  /* 0x000000ffff777224 */ /* 0x100fe200010e0673 */
[----:B------:R-:W-:Y:S02]  /*20e0*/  ISETP.GT.U32.AND P2, PT, R150, R5, PT ;  /* 0x000000059600720c */ /* 0x000fe40003f44070 */
[----:B------:R-:W-:Y:S02]  /*20f0*/  ISETP.GT.U32.AND P4, PT, R154, R117, PT ;  /* 0x000000759a00720c */ /* 0x000fe40003f84070 */
[C---:B------:R-:W-:Y:S01]  /*2100*/  ISETP.GE.U32.AND.EX P5, PT, R115.reuse, RZ, PT, P5 ;  /* 0x000000ff7300720c */ /* 0x040fe20003fa6150 */
[----:B------:R-:W-:Y:S01]  /*2110*/  IMAD.X R113, RZ, RZ, R115, P3 ;  /* 0x000000ffff717224 */ /* 0x000fe200018e0673 */
[----:B------:R-:W-:Y:S02]  /*2120*/  ISETP.GT.U32.AND.EX P4, PT, R115, RZ, PT, P4 ;  /* 0x000000ff7300720c */ /* 0x000fe40003f84140 */
[----:B------:R-:W-:Y:S02]  /*2130*/  IADD3 R156, P3, R152, 0x11, RZ ;  /* 0x00000011989c7810 */ /* 0x000fe40007f7e0ff */
[----:B------:R-:W-:-:S03]  /*2140*/  ISETP.GT.U32.AND P1, PT, R154, R5, PT ;  /* 0x000000059a00720c */ /* 0x000fc60003f24070 */
[----:B------:R-:W-:Y:S01]  /*2150*/  IMAD.X R149, RZ, RZ, R115, P3 ;  /* 0x000000ffff957224 */ /* 0x000fe200018e0673 */
[----:B------:R-:W-:Y:S02]  /*2160*/  ISETP.GE.U32.AND P0, PT, R154, R5, PT ;  /* 0x000000059a00720c */ /* 0x000fe40003f06070 */
[----:B------:R-:W-:Y:S02]  /*2170*/  IADD3 R154, P3, R152, 0x18, RZ ;  /* 0x00000018989a7810 */ /* 0x000fe40007f7e0ff */
[----:B------:R-:W-:-:S03]  /*2180*/  ISETP.GT.U32.AND.EX P1, PT, R115, RZ, PT, P1 ;  /* 0x000000ff7300720c */ /* 0x000fc60003f24110 */
[----:B------:R-:W-:Y:S01]  /*2190*/  IMAD.X R109, RZ, RZ, R115, P3 ;  /* 0x000000ffff6d7224 */ /* 0x000fe200018e0673 */
[----:B------:R-:W-:Y:S01]  /*21a0*/  IADD3 R152, P3, R152, 0x19, RZ ;  /* 0x0000001998987810 */ /* 0x000fe20007f7e0ff */
[----:B------:R-:W-:Y:S02]  /*21b0*/  WARPGROUP.DEPBAR.LE gsb0, 0x0 ;  /* 0x00008000000079c5 */ /* 0x000fe40000010000 */
[----:B------:R-:W-:Y:S01]  /*21c0*/  FMUL R150, R59, UR13 ;  /* 0x0000000d3b967c20 */ /* 0x000fe20008400000 */
[----:B------:R-:W-:-:S04]  /*21d0*/  FMUL R58, R58, UR13 ;  /* 0x0000000d3a3a7c20 */ /* 0x000fc80008400000 */
[----:B------:R-:W-:Y:S02]  /*21e0*/  FSEL R150, R150, -INF , !P5 ;  /* 0xff80000096967808 */ /* 0x000fe40006800000 */
[-C--:B------:R-:W-:Y:S02]  /*21f0*/  ISETP.GT.U32.AND P5, PT, R158, R117.reuse, PT ;  /* 0x000000759e00720c */ /* 0x080fe40003fa4070 */
[----:B------:R-:W-:Y:S01]  /*2200*/  FSEL R59, R58, -INF , !P4 ;  /* 0xff8000003a3b7808 */ /* 0x000fe20006000000 */
[----:B------:R-:W-:Y:S01]  /*2210*/  FMUL R58, R66, UR13 ;  /* 0x0000000d423a7c20 */ /* 0x000fe20008400000 */
[----:B------:R-:W-:Y:S01]  /*2220*/  ISETP.GT.U32.AND.EX P5, PT, R113, RZ, PT, P5 ;  /* 0x000000ff7100720c */ /* 0x000fe20003fa4150 */
[----:B------:R-:W-:Y:S01]  /*2230*/  FMUL R107, R62, UR13 ;  /* 0x0000000d3e6b7c20 */ /* 0x000fe20008400000 */
[----:B------:R-:W-:Y:S02]  /*2240*/  ISETP.GT.U32.AND P4, PT, R160, R117, PT ;  /* 0x00000075a000720c */ /* 0x000fe40003f84070 */
[----:B------:R-:W-:-:S02]  /*2250*/  FSEL R58, R58, -INF , !P5 ;  /* 0xff8000003a3a7808 */ /* 0x000fc40006800000 */
[----:B------:R-:W-:Y:S01]  /*2260*/  ISETP.GT.U32.AND P5, PT, R156, R117, PT ;  /* 0x000000759c00720c */ /* 0x000fe20003fa4070 */
[----:B------:R-:W-:Y:S01]  /*2270*/  FMUL R62, R67, UR13 ;  /* 0x0000000d433e7c20 */ /* 0x000fe20008400000 */
[----:B------:R-:W-:Y:S01]  /*2280*/  FMUL R63, R63, UR13 ;  /* 0x0000000d3f3f7c20 */ /* 0x000fe20008400000 */
[----:B------:R-:W-:Y:S02]  /*2290*/  ISETP.GT.U32.AND.EX P4, PT, R119, RZ, PT, P4 ;  /* 0x000000ff7700720c */ /* 0x000fe40003f84140 */
[----:B------:R-:W-:Y:S02]  /*22a0*/  ISETP.GT.U32.AND.EX P5, PT, R149, RZ, PT, P5 ;  /* 0x000000ff9500720c */ /* 0x000fe40003fa4150 */
[----:B------:R-:W-:Y:S02]  /*22b0*/  FSEL R107, R107, -INF , !P1 ;  /* 0xff8000006b6b7808 */ /* 0x000fe40004800000 */
[----:B------:R-:W-:Y:S02]  /*22c0*/  FMNMX R66, R59, R150, !PT ;  /* 0x000000963b427209 */ /* 0x000fe40007800000 */
[----:B------:R-:W-:-:S02]  /*22d0*/  FSEL R62, R62, -INF , !P5 ;  /* 0xff8000003e3e7808 */ /* 0x000fc40006800000 */
[----:B------:R-:W-:Y:S02]  /*22e0*/  FSEL R63, R63, -INF , !P4 ;  /* 0xff8000003f3f7808 */ /* 0x000fe40006000000 */
[----:B------:R-:W-:Y:S02]  /*22f0*/  ISETP.GT.U32.AND P5, PT, R154, R117, PT ;  /* 0x000000759a00720c */ /* 0x000fe40003fa4070 */
[----:B------:R-:W-:Y:S02]  /*2300*/  ISETP.GT.U32.AND P4, PT, R158, R5, PT ;  /* 0x000000059e00720c */ /* 0x000fe40003f84070 */
[----:B------:R-:W-:Y:S01]  /*2310*/  FMNMX R158, R107, R66, !PT ;  /* 0x000000426b9e7209 */ /* 0x000fe20007800000 */
[----:B------:R-:W-:Y:S01]  /*2320*/  FMUL R66, R70, UR13 ;  /* 0x0000000d46427c20 */ /* 0x000fe20008400000 */
[----:B------:R-:W-:Y:S02]  /*2330*/  ISETP.GT.U32.AND.EX P5, PT, R109, RZ, PT, P5 ;  /* 0x000000ff6d00720c */ /* 0x000fe40003fa4150 */
[----:B------:R-:W-:Y:S01]  /*2340*/  FMNMX R67, R63, R158, !PT ;  /* 0x0000009e3f437209 */ /* 0x000fe20007800000 */
[----:B------:R-:W-:Y:S01]  /*2350*/  IMAD.X R111, RZ, RZ, R115, P3 ;  /* 0x000000ffff6f7224 */ /* 0x000fe200018e0673 */
[----:B------:R-:W-:-:S02]  /*2360*/  FSEL R66, R66, -INF , !P5 ;  /* 0xff80000042427808 */ /* 0x000fc40006800000 */
[----:B------:R-:W-:Y:S02]  /*2370*/  ISETP.GT.U32.AND P5, PT, R152, R117, PT ;  /* 0x000000759800720c */ /* 0x000fe40003fa4070 */
[----:B------:R-:W-:Y:S01]  /*2380*/  FMNMX R117, R58, R67, !PT ;  /* 0x000000433a757209 */ /* 0x000fe20007800000 */
[----:B------:R-:W-:Y:S01]  /*2390*/  FMUL R67, R71, UR13 ;  /* 0x0000000d47437c20 */ /* 0x000fe20008400000 */
[----:B------:R-:W-:Y:S02]  /*23a0*/  ISETP.GT.U32.AND.EX P5, PT, R111, RZ, PT, P5 ;  /* 0x000000ff6f00720c */ /* 0x000fe40003fa4150 */
[----:B------:R-:W-:Y:S02]  /*23b0*/  FMNMX R117, R62, R117, !PT ;  /* 0x000000753e757209 */ /* 0x000fe40007800000 */
[----:B------:R-:W-:Y:S02]  /*23c0*/  FSEL R67, R67, -INF , !P5 ;  /* 0xff80000043437808 */ /* 0x000fe40006800000 */
[----:B------:R-:W-:Y:S01]  /*23d0*/  FMNMX R70, R66, R117, !PT ;  /* 0x0000007542467209 */ /* 0x000fe20007800000 */
[----:B------:R-:W-:Y:S01]  /*23e0*/  FMUL R57, R57, UR13 ;  /* 0x0000000d39397c20 */ /* 0x000fe20008400000 */
[----:B------:R-:W-:-:S02]  /*23f0*/  FMUL R71, R56, UR13 ;  /* 0x0000000d38477c20 */ /* 0x000fc40008400000 */
[----:B------:R-:W-:Y:S01]  /*2400*/  FMNMX R70, R67, R70, !PT ;  /* 0x0000004643467209 */ /* 0x000fe20007800000 */
[----:B------:R-:W-:Y:S01]  /*2410*/  FMUL R60, R60, UR13 ;  /* 0x0000000d3c3c7c20 */ /* 0x000fe20008400000 */
[----:B------:R-:W-:Y:S02]  /*2420*/  ISETP.GE.U32.AND.EX P0, PT, R115, RZ, PT, P0 ;  /* 0x000000ff7300720c */ /* 0x000fe40003f06100 */
[----:B------:R-:W-:Y:S01]  /*2430*/  ISETP.GT.U32.AND.EX P2, PT, R151, RZ, PT, P2 ;  /* 0x000000ff9700720c */ /* 0x000fe20003f44120 */
[----:B------:R-:W0:Y:S01]  /*2440*/  SHFL.BFLY PT, R115, R70, 0x2, 0x1f ;  /* 0x0c401f0046737f89 */ /* 0x000e2200000e0000 */
[----:B------:R-:W-:Y:S02]  /*2450*/  ISETP.GT.U32.AND P3, PT, R160, R5, PT ;  /* 0x00000005a000720c */ /* 0x000fe40003f64070 */
[----:B------:R-:W-:Y:S02]  /*2460*/  FSEL R56, R57, -INF , !P0 ;  /* 0xff80000039387808 */ /* 0x000fe40004000000 */
[----:B------:R-:W-:-:S02]  /*2470*/  FSEL R71, R71, -INF , !P1 ;  /* 0xff80000047477808 */ /* 0x000fc40004800000 */
[----:B------:R-:W-:Y:S01]  /*2480*/  FSEL R57, R60, -INF , !P2 ;  /* 0xff8000003c397808 */ /* 0x000fe20005000000 */
[----:B------:R-:W-:Y:S01]  /*2490*/  FMUL R60, R61, UR13 ;  /* 0x0000000d3d3c7c20 */ /* 0x000fe20008400000 */
[-C--:B------:R-:W-:Y:S02]  /*24a0*/  ISETP.GT.U32.AND P2, PT, R152, R5.reuse, PT ;  /* 0x000000059800720c */ /* 0x080fe40003f44070 */
[----:B------:R-:W-:Y:S02]  /*24b0*/  ISETP.GT.U32.AND.EX P3, PT, R119, RZ, PT, P3 ;  /* 0x000000ff7700720c */ /* 0x000fe40003f64130 */
[----:B------:R-:W-:Y:S01]  /*24c0*/  FMNMX R152, R71, R56, !PT ;  /* 0x0000003847987209 */ /* 0x000fe20007800000 */
[----:B------:R-:W-:Y:S01]  /*24d0*/  FMUL R61, R64, UR13 ;  /* 0x0000000d403d7c20 */ /* 0x000fe20008400000 */
[----:B------:R-:W-:Y:S02]  /*24e0*/  ISETP.GT.U32.AND.EX P4, PT, R113, RZ, PT, P4 ;  /* 0x000000ff7100720c */ /* 0x000fe40003f84140 */
[----:B------:R-:W-:-:S02]  /*24f0*/  ISETP.GT.U32.AND P5, PT, R156, R5, PT ;  /* 0x000000059c00720c */ /* 0x000fc40003fa4070 */
[----:B------:R-:W-:Y:S02]  /*2500*/  FSEL R60, R60, -INF , !P3 ;  /* 0xff8000003c3c7808 */ /* 0x000fe40005800000 */
[----:B------:R-:W-:Y:S01]  /*2510*/  FMNMX R113, R57, R152, !PT ;  /* 0x0000009839717209 */ /* 0x000fe20007800000 */
[----:B------:R-:W-:Y:S01]  /*2520*/  FMUL R64, R65, UR13 ;  /* 0x0000000d41407c20 */ /* 0x000fe20008400000 */
[----:B------:R-:W-:Y:S02]  /*2530*/  ISETP.GT.U32.AND P0, PT, R154, R5, PT ;  /* 0x000000059a00720c */ /* 0x000fe40003f04070 */
[----:B------:R-:W-:Y:S02]  /*2540*/  ISETP.GT.U32.AND.EX P5, PT, R149, RZ, PT, P5 ;  /* 0x000000ff9500720c */ /* 0x000fe40003fa4150 */
[----:B------:R-:W-:Y:S02]  /*2550*/  FSEL R61, R61, -INF , !P4 ;  /* 0xff8000003d3d7808 */ /* 0x000fe40006000000 */
[----:B------:R-:W-:Y:S01]  /*2560*/  FMNMX R152, R60, R113, !PT ;  /* 0x000000713c987209 */ /* 0x000fe20007800000 */
[----:B------:R-:W-:Y:S01]  /*2570*/  FMUL R65, R68, UR13 ;  /* 0x0000000d44417c20 */ /* 0x000fe20008400000 */
[----:B------:R-:W-:-:S02]  /*2580*/  ISETP.GT.U32.AND.EX P0, PT, R109, RZ, PT, P0 ;  /* 0x000000ff6d00720c */ /* 0x000fc40003f04100 */
[----:B------:R-:W-:Y:S02]  /*2590*/  FSEL R64, R64, -INF , !P5 ;  /* 0xff80000040407808 */ /* 0x000fe40006800000 */
[----:B------:R-:W-:Y:S01]  /*25a0*/  FMNMX R109, R61, R152, !PT ;  /* 0x000000983d6d7209 */ /* 0x000fe20007800000 */
[----:B------:R-:W-:Y:S01]  /*25b0*/  FMUL R69, R69, UR13 ;  /* 0x0000000d45457c20 */ /* 0x000fe20008400000 */
[----:B------:R-:W-:Y:S02]  /*25c0*/  ISETP.GT.U32.AND.EX P2, PT, R111, RZ, PT, P2 ;  /* 0x000000ff6f00720c */ /* 0x000fe40003f44120 */
[----:B------:R-:W-:Y:S02]  /*25d0*/  FSEL R65, R65, -INF , !P0 ;  /* 0xff80000041417808 */ /* 0x000fe40004000000 */
[----:B------:R-:W-:Y:S02]  /*25e0*/  FMNMX R68, R64, R109, !PT ;  /* 0x0000006d40447209 */ /* 0x000fe40007800000 */
[----:B0-----:R-:W-:-:S02]  /*25f0*/  FMNMX R115, R70, R115, !PT ;  /* 0x0000007346737209 */ /* 0x001fc40007800000 */
[----:B------:R-:W-:Y:S02]  /*2600*/  FSEL R69, R69, -INF , !P2 ;  /* 0xff80000045457808 */ /* 0x000fe40005000000 */
[----:B------:R-:W-:Y:S01]  /*2610*/  FMNMX R68, R65, R68, !PT ;  /* 0x0000004441447209 */ /* 0x000fe20007800000 */
[----:B------:R-:W0:Y:S03]  /*2620*/  SHFL.BFLY PT, R152, R115, 0x1, 0x1f ;  /* 0x0c201f0073987f89 */ /* 0x000e2600000e0000 */
[----:B------:R-:W-:-:S05]  /*2630*/  FMNMX R70, R69, R68, !PT ;  /* 0x0000004445467209 */ /* 0x000fca0007800000 */
[----:B------:R-:W1:Y:S01]  /*2640*/  SHFL.BFLY PT, R109, R70, 0x2, 0x1f ;  /* 0x0c401f00466d7f89 */ /* 0x000e6200000e0000 */
[----:B0-----:R-:W-:-:S04]  /*2650*/  FMNMX R68, R115, R152, !PT ;  /* 0x0000009873447209 */ /* 0x001fc80007800000 */
[----:B------:R-:W-:Y:S02]  /*2660*/  FMNMX R68, R68, R7, !PT ;  /* 0x0000000744447209 */ /* 0x000fe40007800000 */
[----:B-1----:R-:W-:-:S03]  /*2670*/  FMNMX R109, R70, R109, !PT ;  /* 0x0000006d466d7209 */ /* 0x002fc60007800000 */
[--C-:B------:R-:W-:Y:S02]  /*2680*/  FADD R111, R150, -R68.reuse ;  /* 0x80000044966f7221 */ /* 0x100fe40000000000 */
[----:B------:R-:W0:Y:S01]  /*2690*/  SHFL.BFLY PT, R150, R109, 0x1, 0x1f ;  /* 0x0c201f006d967f89 */ /* 0x000e2200000e0000 */
[--C-:B------:R-:W-:Y:S01]  /*26a0*/  FADD R62, R62, -R68.reuse ;  /* 0x800000443e3e7221 */ /* 0x100fe20000000000 */
[----:B------:R-:W-:-:S03]  /*26b0*/  FADD R107, R107, -R68 ;  /* 0x800000446b6b7221 */ /* 0x000fc60000000000 */
[----:B------:R-:W-:Y:S01]  /*26c0*/  FMUL R117, R62, 1.4426950216293334961 ;  /* 0x3fb8aa3b3e757820 */ /* 0x000fe20000400000 */
[----:B------:R-:W-:Y:S01]  /*26d0*/  FMUL R113, R107, 1.4426950216293334961 ;  /* 0x3fb8aa3b6b717820 */ /* 0x000fe20000400000 */
[----:B------:R-:W-:-:S03]  /*26e0*/  FADD R107, R63, -R68 ;  /* 0x800000443f6b7221 */ /* 0x000fc60000000000 */
[----:B------:R1:W-:Y:S01]  /*26f0*/  MUFU.EX2 R63, R113 ;  /* 0x00000071003f7308 */ /* 0x0003e20000000800 */
[--C-:B------:R-:W-:Y:S01]  /*2700*/  FADD R59, R59, -R68.reuse ;  /* 0x800000443b3b7221 */ /* 0x100fe20000000000 */
[----:B0-----:R-:W-:Y:S01]  /*2710*/  FMNMX R62, R109, R150, !PT ;  /* 0x000000966d3e7209 */ /* 0x001fe20007800000 */
[----:B------:R-:W-:-:S03]  /*2720*/  FADD R109, R66, -R68 ;  /* 0x80000044426d7221 */ /* 0x000fc60000000000 */
[----:B------:R-:W-:Y:S01]  /*2730*/  FMNMX R62, R62, R137, !PT ;  /* 0x000000893e3e7209 */ /* 0x000fe20007800000 */
[----:B-1----:R-:W-:Y:S01]  /*2740*/  FMUL R113, R109, 1.4426950216293334961 ;  /* 0x3fb8aa3b6d717820 */ /* 0x002fe20000400000 */
[----:B------:R-:W-:-:S03]  /*2750*/  FADD R109, R67, -R68 ;  /* 0x80000044436d7221 */ /* 0x000fc60000000000 */
[--C-:B------:R-:W-:Y:S01]  /*2760*/  FADD R71, R71, -R62.reuse ;  /* 0x8000003e47477221 */ /* 0x100fe20000000000 */
[----:B------:R-:W-:Y:S01]  /*2770*/  FMUL R150, R109, 1.4426950216293334961 ;  /* 0x3fb8aa3b6d967820 */ /* 0x000fe20000400000 */
[----:B------:R-:W-:Y:S02]  /*2780*/  FMUL R59, R59, 1.4426950216293334961 ;  /* 0x3fb8aa3b3b3b7820 */ /* 0x000fe40000400000 */
[----:B------:R-:W-:Y:S01]  /*2790*/  FMUL R109, R71, 1.4426950216293334961 ;  /* 0x3fb8aa3b476d7820 */ /* 0x000fe20000400000 */
[--C-:B------:R-:W-:Y:S01]  /*27a0*/  FADD R71, R56, -R62.reuse ;  /* 0x8000003e38477221 */ /* 0x100fe20000000000 */
[----:B------:R-:W-:Y:S01]  /*27b0*/  FMUL R111, R111, 1.4426950216293334961 ;  /* 0x3fb8aa3b6f6f7820 */ /* 0x000fe20000400000 */
[----:B------:R-:W-:Y:S02]  /*27c0*/  FADD R57, R57, -R62 ;  /* 0x8000003e39397221 */ /* 0x000fe40000000000 */
[----:B------:R-:W-:Y:S01]  /*27d0*/  FMUL R71, R71, 1.4426950216293334961 ;  /* 0x3fb8aa3b47477820 */ /* 0x000fe20000400000 */
[----:B------:R-:W-:Y:S01]  /*27e0*/  MUFU.EX2 R59, R59 ;  /* 0x0000003b003b7308 */ /* 0x000fe20000000800 */
[----:B------:R-:W-:Y:S01]  /*27f0*/  FMUL R115, R107, 1.4426950216293334961 ;  /* 0x3fb8aa3b6b737820 */ /* 0x000fe20000400000 */
[----:B------:R-:W-:Y:S01]  /*2800*/  FADD R107, R58, -R68 ;  /* 0x800000443a6b7221 */ /* 0x000fe20000000000 */
[----:B------:R-:W-:-:S05]  /*2810*/  FADD R60, R60, -R62 ;  /* 0x8000003e3c3c7221 */ /* 0x000fca0000000000 */
[----:B------:R0:W1:Y:S01]  /*2820*/  MUFU.EX2 R70, R111 ;  /* 0x0000006f00467308 */ /* 0x0000620000000800 */
[----:B------:R-:W-:Y:S01]  /*2830*/  FMUL R107, R107, 1.4426950216293334961 ;  /* 0x3fb8aa3b6b6b7820 */ /* 0x000fe20000400000 */
[--C-:B------:R-:W-:Y:S01]  /*2840*/  FADD R64, R64, -R62.reuse ;  /* 0x8000003e40407221 */ /* 0x100fe20000000000 */
[----:B------:R-:W-:Y:S01]  /*2850*/  FADD R61, R61, -R62 ;  /* 0x8000003e3d3d7221 */ /* 0x000fe20000000000 */
[----:B------:R-:W-:Y:S01]  /*2860*/  FMUL R60, R60, 1.4426950216293334961 ;  /* 0x3fb8aa3b3c3c7820 */ /* 0x000fe20000400000 */
[----:B0-----:R-:W-:-:S03]  /*2870*/  FMUL R111, R57, 1.4426950216293334961 ;  /* 0x3fb8aa3b396f7820 */ /* 0x001fc60000400000 */
[----:B------:R-:W-:Y:S01]  /*2880*/  MUFU.EX2 R56, R109 ;  /* 0x0000006d00387308 */ /* 0x000fe20000000800 */
[--C-:B------:R-:W-:Y:S01]  /*2890*/  FADD R65, R65, -R62.reuse ;  /* 0x8000003e41417221 */ /* 0x100fe20000000000 */
[----:B------:R-:W-:Y:S01]  /*28a0*/  FMUL R57, R64, 1.4426950216293334961 ;  /* 0x3fb8aa3b40397820 */ /* 0x000fe20000400000 */
[----:B------:R-:W-:-:S05]  /*28b0*/  FADD R69, R69, -R62 ;  /* 0x8000003e45457221 */ /* 0x000fca0000000000 */
[----:B------:R-:W0:Y:S01]  /*28c0*/  MUFU.EX2 R71, R71 ;  /* 0x0000004700477308 */ /* 0x000e220000000800 */
[----:B------:R-:W-:-:S07]  /*28d0*/  FMUL R69, R69, 1.4426950216293334961 ;  /* 0x3fb8aa3b45457820 */ /* 0x000fce0000400000 */
[----:B------:R-:W2:Y:S08]  /*28e0*/  MUFU.EX2 R58, R115 ;  /* 0x00000073003a7308 */ /* 0x000eb00000000800 */
[----:B------:R-:W5:Y:S08]  /*28f0*/  MUFU.EX2 R111, R111 ;  /* 0x0000006f006f7308 */ /* 0x000f700000000800 */
[----:B------:R0:W-:Y:S01]  /*2900*/  MUFU.EX2 R67, R113 ;  /* 0x0000007100437308 */ /* 0x0001e20000000800 */
[----:B-1----:R-:W-:-:S07]  /*2910*/  FADD R156, R59, R70 ;  /* 0x000000463b9c7221 */ /* 0x002fce0000000000 */
[----:B------:R-:W-:Y:S01]  /*2920*/  MUFU.EX2 R107, R107 ;  /* 0x0000006b006b7308 */ /* 0x000fe20000000800 */
[----:B0-----:R-:W-:Y:S01]  /*2930*/  FMUL R113, R61, 1.4426950216293334961 ;  /* 0x3fb8aa3b3d717820 */ /* 0x001fe20000400000 */
[----:B------:R-:W-:-:S06]  /*2940*/  FMUL R61, R65, 1.4426950216293334961 ;  /* 0x3fb8aa3b413d7820 */ /* 0x000fcc0000400000 */
[----:B------:R-:W-:Y:S08]  /*2950*/  MUFU.EX2 R66, R117 ;  /* 0x0000007500427308 */ /* 0x000ff00000000800 */
[----:B------:R-:W0:Y:S01]  /*2960*/  MUFU.EX2 R152, R60 ;  /* 0x0000003c00987308 */ /* 0x000e220000000800 */
[----:B------:R-:W-:-:S07]  /*2970*/  F2FP.SATFINITE.E4M3.F32.PACK_AB_MERGE_C R59, R70, R59, RZ ;  /* 0x0000003b463b723e */ /* 0x000fce00048070ff */
[----:B------:R-:W1:Y:S01]  /*2980*/  MUFU.EX2 R150, R150 ;  /* 0x0000009600967308 */ /* 0x000e620000000800 */
[----:B------:R-:W-:Y:S01]  /*2990*/  FADD R64, R56, R71 ;  /* 0x0000004738407221 */ /* 0x000fe20000000000 */
[----:B------:R-:W-:-:S06]  /*29a0*/  FADD R65, R63, R156 ;  /* 0x0000009c3f417221 */ /* 0x000fcc0000000000 */
[----:B------:R-:W-:Y:S08]  /*29b0*/  MUFU.EX2 R154, R113 ;  /* 0x00000071009a7308 */ /* 0x000ff00000000800 */
[----:B------:R-:W3:Y:S01]  /*29c0*/  MUFU.EX2 R57, R57 ;  /* 0x0000003900397308 */ /* 0x000ee20000000800 */
[----:B--2---:R-:W-:-:S07]  /*29d0*/  F2FP.SATFINITE.E4M3.F32.PACK_AB_MERGE_C R63, R58, R63, RZ ;  /* 0x0000003f3a3f723e */ /* 0x004fce00048070ff */
[----:B------:R-:W-:Y:S01]  /*29e0*/  MUFU.EX2 R61, R61 ;  /* 0x0000003d003d7308 */ /* 0x000fe20000000800 */
[----:B------:R-:W-:-:S07]  /*29f0*/  F2FP.SATFINITE.E4M3.F32.PACK_AB_MERGE_C R71, R71, R56, R59 ;  /* 0x000000384747723e */ /* 0x000fce000480703b */
[----:B------:R-:W2:Y:S01]  /*2a00*/  MUFU.EX2 R60, R69 ;  /* 0x00000045003c7308 */ /* 0x000ea20000000800 */
[----:B-----5:R-:W-:Y:S01]  /*2a10*/  FADD R59, R111, R64 ;  /* 0x000000406f3b7221 */ /* 0x020fe20000000000 */
[----:B------:R-:W-:Y:S01]  /*2a20*/  FADD R58, R58, R65 ;  /* 0x000000413a3a7221 */ /* 0x000fe20000000000 */
[----:B0-----:R-:W-:Y:S02]  /*2a30*/  F2FP.SATFINITE.E4M3.F32.PACK_AB_MERGE_C R64, R152, R111, R63 ;  /* 0x0000006f9840723e */ /* 0x001fe4000480703f */
[----:B------:R-:W-:Y:S01]  /*2a40*/  F2FP.SATFINITE.E4M3.F32.PACK_AB_MERGE_C R56, R66, R107, RZ ;  /* 0x0000006b4238723e */ /* 0x000fe200048070ff */
[----:B------:R-:W-:Y:S01]  /*2a50*/  FADD R59, R152, R59 ;  /* 0x0000003b983b7221 */ /* 0x000fe20000000000 */
[----:B------:R-:W-:Y:S01]  /*2a60*/  FADD R107, R107, R58 ;  /* 0x0000003a6b6b7221 */ /* 0x000fe20000000000 */
[----:B-1----:R-:W-:Y:S02]  /*2a70*/  F2FP.SATFINITE.E4M3.F32.PACK_AB_MERGE_C R58, R150, R67, RZ ;  /* 0x00000043963a723e */ /* 0x002fe400048070ff */
[----:B---3--:R-:W-:Y:S01]  /*2a80*/  F2FP.SATFINITE.E4M3.F32.PACK_AB_MERGE_C R56, R57, R154, R56 ;  /* 0x0000009a3938723e */ /* 0x008fe20004807038 */
[----:B------:R-:W-:Y:S01]  /*2a90*/  FADD R154, R154, R59 ;  /* 0x0000003b9a9a7221 */ /* 0x000fe20000000000 */
[----:B------:R-:W-:-:S02]  /*2aa0*/  SEL R70, R71, R64, !P6 ;  /* 0x0000004047467207 */ /* 0x000fc40007000000 */
[----:B------:R-:W-:Y:S02]  /*2ab0*/  SEL R64, R64, R71, !P6 ;  /* 0x0000004740407207 */ /* 0x000fe40007000000 */
[----:B------:R-:W-:Y:S02]  /*2ac0*/  LOP3.LUT R65, R85, 0x1, RZ, 0x3c, !PT ;  /* 0x0000000155417812 */ /* 0x000fe400078e3cff */
[----:B--2---:R-:W-:Y:S02]  /*2ad0*/  F2FP.SATFINITE.E4M3.F32.PACK_AB_MERGE_C R59, R60, R61, R58 ;  /* 0x0000003d3c3b723e */ /* 0x004fe4000480703a */
[----:B------:R-:W-:Y:S01]  /*2ae0*/  LOP3.LUT R69, R2, 0x7f, RZ, 0xc0, !PT ;  /* 0x0000007f02457812 */ /* 0x000fe200078ec0ff */
[----:B------:R-:W-:Y:S01]  /*2af0*/  BAR.SYNC.DEFER_BLOCKING 0x0 ;  /* 0x0000000000007b1d */ /* 0x000fe20000010000 */
[----:B------:R-:W-:Y:S01]  /*2b00*/  FADD R154, R57, R154 ;  /* 0x0000009a399a7221 */ /* 0x000fe20000000000 */
[----:B------:R-:W-:Y:S01]  /*2b10*/  FADD R66, R66, R107 ;  /* 0x0000006b42427221 */ /* 0x000fe20000000000 */
[----:B------:R-:W-:-:S02]  /*2b20*/  SEL R58, R56, R59, !P6 ;  /* 0x0000003b383a7207 */ /* 0x000fc40007000000 */
[----:B------:R-:W-:Y:S01]  /*2b30*/  SEL R56, R59, R56, !P6 ;  /* 0x000000383b387207 */ /* 0x000fe20007000000 */
[----:B------:R0:W-:Y:S01]  /*2b40*/  SHFL.IDX PT, R57, R64, R65, 0x1f ;  /* 0x00001f4140397589 */ /* 0x0001e200000e0000 */
[----:B------:R-:W-:-:S03]  /*2b50*/  FADD R67, R67, R66 ;  /* 0x0000004243437221 */ /* 0x000fc60000000000 */
[----:B------:R-:W1:Y:S01]  /*2b60*/  SHFL.IDX PT, R70, R70, R85, 0x1f ;  /* 0x00001f5546467589 */ /* 0x000e6200000e0000 */
[----:B0-----:R-:W-:-:S03]  /*2b70*/  LOP3.LUT R64, R69, 0x10, RZ, 0x3c, !PT ;  /* 0x0000001045407812 */ /* 0x001fc600078e3cff */
[----:B------:R-:W-:Y:S04]  /*2b80*/  SHFL.IDX PT, R66, R56, R65, 0x1f ;  /* 0x00001f4138427589 */ /* 0x000fe800000e0000 */
[----:B------:R0:W2:Y:S04]  /*2b90*/  SHFL.IDX PT, R59, R58, R85, 0x1f ;  /* 0x00001f553a3b7589 */ /* 0x0000a800000e0000 */
[----:B------:R-:W-:Y:S04]  /*2ba0*/  STS.U8 [R69+UR7+0x1000], R140 ;  /* 0x0010008c45007988 */ /* 0x000fe80008000007 */
[----:B------:R-:W-:Y:S04]  /*2bb0*/  STS.U8 [R69+UR7+0x1100], R142 ;  /* 0x0011008e45007988 */ /* 0x000fe80008000007 */
[----:B------:R-:W-:Y:S04]  /*2bc0*/  STS.U8 [R69+UR7+0x1200], R144 ;  /* 0x0012009045007988 */ /* 0x000fe80008000007 */
[----:B------:R-:W-:Y:S04]  /*2bd0*/  STS.U8 [R69+UR7+0x1300], R146 ;  /* 0x0013009245007988 */ /* 0x000fe80008000007 */
[----:B------:R-:W-:Y:S04]  /*2be0*/  STS.U8 [R69+UR7+0x1400], R148 ;  /* 0x0014009445007988 */ /* 0x000fe80008000007 */
[----:B------:R-:W-:Y:S04]  /*2bf0*/  STS.U8 [R69+UR7+0x1500], R114 ;  /* 0x0015007245007988 */ /* 0x000fe80008000007 */
[----:B------:R-:W-:Y:S04]  /*2c00*/  STS.U8 [R69+UR7+0x1600], R118 ;  /* 0x0016007645007988 */ /* 0x000fe80008000007 */
[----:B----4-:R-:W-:Y:S04]  /*2c10*/  STS.U8 [R69+UR7+0x1700], R116 ;  /* 0x0017007445007988 */ /* 0x010fe80008000007 */
[----:B------:R-:W-:Y:S04]  /*2c20*/  STS.U8 [R64+UR7+0x1080], R141 ;  /* 0x0010808d40007988 */ /* 0x000fe80008000007 */
[----:B------:R-:W-:Y:S04]  /*2c30*/  STS.U8 [R64+UR7+0x1180], R143 ;  /* 0x0011808f40007988 */ /* 0x000fe80008000007 */
[----:B------:R-:W-:Y:S04]  /*2c40*/  STS.U8 [R64+UR7+0x1280], R145 ;  /* 0x0012809140007988 */ /* 0x000fe80008000007 */
[----:B------:R-:W-:Y:S04]  /*2c50*/  STS.U8 [R64+UR7+0x1380], R147 ;  /* 0x0013809340007988 */ /* 0x000fe80008000007 */
[----:B------:R-:W-:Y:S04]  /*2c60*/  STS.U8 [R64+UR7+0x1480], R106 ;  /* 0x0014806a40007988 */ /* 0x000fe80008000007 */
[----:B------:R-:W-:Y:S04]  /*2c70*/  STS.U8 [R64+UR7+0x1580], R108 ;  /* 0x0015806c40007988 */ /* 0x000fe80008000007 */
[----:B------:R-:W-:Y:S04]  /*2c80*/  STS.U8 [R64+UR7+0x1680], R110 ;  /* 0x0016806e40007988 */ /* 0x000fe80008000007 */
[----:B------:R-:W-:Y:S01]  /*2c90*/  STS.U8 [R64+UR7+0x1780], R112 ;  /* 0x0017807040007988 */ /* 0x000fe20008000007 */
[----:B------:R3:W-:Y:S06]  /*2ca0*/  MEMBAR.ALL.CTA ;  /* 0x0000000000007992 */ /* 0x0007ec0000008000 */
[----:B---3--:R-:W3:Y:S01]  /*2cb0*/  FENCE.VIEW.ASYNC.S ;  /* 0x00000000000073c6 */ /* 0x008ee20000000000 */
[----:B------:R-:W-:Y:S01]  /*2cc0*/  FADD R61, R61, R154 ;  /* 0x0000009a3d3d7221 */ /* 0x000fe20000000000 */
[----:B------:R-:W-:Y:S01]  /*2cd0*/  FADD R7, -R68, R7 ;  /* 0x0000000744077221 */ /* 0x000fe20000000100 */
[----:B0-----:R-:W-:Y:S01]  /*2ce0*/  IMAD.MOV.U32 R58, RZ, RZ, 0x5410 ;  /* 0x00005410ff3a7424 */ /* 0x001fe200078e00ff */
[----:B------:R-:W-:Y:S01]  /*2cf0*/  LOP3.LUT P0, RZ, R2, 0x2, RZ, 0xc0, !PT ;  /* 0x0000000202ff7812 */ /* 0x000fe2000780c0ff */
[----:B------:R-:W-:Y:S01]  /*2d00*/  FADD R63, R60, R61 ;  /* 0x0000003d3c3f7221 */ /* 0x000fe20000000000 */
[----:B------:R-:W-:-:S02]  /*2d10*/  IMAD.MOV.U32 R60, RZ, RZ, 0x7632 ;  /* 0x00007632ff3c7424 */ /* 0x000fc400078e00ff */
[----:B------:R-:W-:Y:S01]  /*2d20*/  FMUL R56, R7, 1.4426950216293334961 ;  /* 0x3fb8aa3b07387820 */ /* 0x000fe20000400000 */
[----:B------:R-:W-:Y:S01]  /*2d30*/  FADD R7, -R62, R137 ;  /* 0x000000893e077221 */ /* 0x000fe20000000100 */
[----:B------:R-:W-:Y:S02]  /*2d40*/  SEL R58, R58, 0x1054, !P0 ;  /* 0x000010543a3a7807 */ /* 0x000fe40004000000 */
[----:B------:R-:W-:Y:S01]  /*2d50*/  SEL R60, R60, 0x3276, !P0 ;  /* 0x000032763c3c7807 */ /* 0x000fe20004000000 */
[----:B------:R1:W0:Y:S01]  /*2d60*/  MUFU.EX2 R61, R56 ;  /* 0x00000038003d7308 */ /* 0x0002220000000800 */
[----:B------:R-:W-:Y:S01]  /*2d70*/  FMUL R7, R7, 1.4426950216293334961 ;  /* 0x3fb8aa3b07077820 */ /* 0x000fe20000400000 */
[CCC-:B-1----:R-:W-:Y:S02]  /*2d80*/  PRMT R56, R70.reuse, R58.reuse, R57.reuse ;  /* 0x0000003a46387216 */ /* 0x1c2fe40000000039 */
[----:B--2---:R-:W-:Y:S02]  /*2d90*/  PRMT R58, R59, R58, R66 ;  /* 0x0000003a3b3a7216 */ /* 0x004fe40000000042 */
[----:B------:R-:W-:-:S02]  /*2da0*/  PRMT R57, R70, R60, R57 ;  /* 0x0000003c46397216 */ /* 0x000fc40000000039 */
[----:B------:R-:W-:Y:S02]  /*2db0*/  PRMT R59, R59, R60, R66 ;  /* 0x0000003c3b3b7216 */ /* 0x000fe40000000042 */
[----:B------:R-:W1:Y:S01]  /*2dc0*/  MUFU.EX2 R60, R7 ;  /* 0x00000007003c7308 */ /* 0x000e620000000800 */
[-C--:B0-----:R-:W-:Y:S01]  /*2dd0*/  FMUL R26, R26, R61.reuse ;  /* 0x0000003d1a1a7220 */ /* 0x081fe20000400000 */
[-C--:B------:R-:W-:Y:S01]  /*2de0*/  FMUL R27, R27, R61.reuse ;  /* 0x0000003d1b1b7220 */ /* 0x080fe20000400000 */
        /* <DEDUP_REMOVED lines=13> */
[----:B------:R-:W-:Y:S01]  /*2ec0*/  FMUL R55, R55, R61 ;  /* 0x0000003d37377220 */ /* 0x000fe20000400000 */
[-C--:B-1----:R-:W-:Y:S01]  /*2ed0*/  FMUL R24, R24, R60.reuse ;  /* 0x0000003c18187220 */ /* 0x082fe20000400000 */
        /* <DEDUP_REMOVED lines=15> */
[----:B---3--:R-:W-:Y:S06]  /*2fd0*/  BAR.SYNC.DEFER_BLOCKING 0x0 ;  /* 0x0000000000007b1d */ /* 0x008fec0000010000 */
[----:B------:R-:W-:Y:S01]  /*2fe0*/  UMOV UR26, UR10 ;  /* 0x0000000a001a7c82 */ /* 0x000fe20008000000 */
[----:B------:R-:W-:Y:S01]  /*2ff0*/  UMOV UR27, 0xc0000010 ;  /* 0xc0000010001b7882 */ /* 0x000fe20000000000 */
[----:B------:R-:W-:Y:S01]  /*3000*/  FADD R67, R150, R67 ;  /* 0x0000004396437221 */ /* 0x000fe20000000000 */
[----:B------:R-:W-:-:S06]  /*3010*/  WARPGROUP.ARRIVE ;  /* 0x00000000000079c5 */ /* 0x000fcc0000000000 */
[----:B------:R-:W-:Y:S01]  /*3020*/  QGMMA.64x64x32.F32.E4M3.E4M3 R24, R56, gdesc[UR24], R24, gsb0 ;  /* 0x00e0001838187df3 */ /* 0x000fe20008000818 */
[----:B------:R-:W0:Y:S04]  /*3030*/  SHFL.BFLY PT, R66, R67, 0x2, 0x1f ;  /* 0x0c401f0043427f89 */ /* 0x000e2800000e0000 */
[----:B------:R-:W1:Y:S01]  /*3040*/  SHFL.BFLY PT, R64, R63, 0x2, 0x1f ;  /* 0x0c401f003f407f89 */ /* 0x000e6200000e0000 */
[----:B------:R-:W-:-:S04]  /*3050*/  UIADD3 UR5, UP0, UR5, 0x20, URZ ;  /* 0x0000002005057890 */ /* 0x000fc8000ff1e03f */
[----:B------:R-:W-:Y:S01]  /*3060*/  UIADD3.X UR6, URZ, UR6, URZ, UP0, !UPT ;  /* 0x000000063f067290 */ /* 0x000fe200087fe43f */
[----:B0-----:R-:W-:Y:S01]  /*3070*/  FADD R66, R67, R66 ;  /* 0x0000004243427221 */ /* 0x001fe20000000000 */
[----:B-1----:R-:W-:-:S04]  /*3080*/  FADD R64, R63, R64 ;  /* 0x000000403f407221 */ /* 0x002fc80000000000 */
[----:B------:R-:W0:Y:S04]  /*3090*/  SHFL.BFLY PT, R65, R66, 0x1, 0x1f ;  /* 0x0c201f0042417f89 */ /* 0x000e2800000e0000 */
[----:B------:R-:W1:Y:S01]  /*30a0*/  SHFL.BFLY PT, R7, R64, 0x1, 0x1f ;  /* 0x0c201f0040077f89 */ /* 0x000e6200000e0000 */
[----:B------:R-:W-:Y:S01]  /*30b0*/  IMAD.U32 R69, RZ, RZ, UR6 ;  /* 0x00000006ff457e24 */ /* 0x000fe2000f8e00ff */
[----:B------:R-:W-:-:S04]  /*30c0*/  ISETP.LE.U32.AND P0, PT, R3, UR5, PT ;  /* 0x0000000503007c0c */ /* 0x000fc8000bf03070 */
[----:B------:R-:W-:Y:S01]  /*30d0*/  ISETP.GE.U32.AND.EX P0, PT, R69, RZ, PT, P0 ;  /* 0x000000ff4500720c */ /* 0x000fe20003f06100 */
[----:B------:R-:W-:Y:S01]  /*30e0*/  ULEA UR4, UR17, UR4, 0x5 ;  /* 0x0000000411047291 */ /* 0x000fe2000f8e283f */
[----:B------:R-:W-:Y:S02]  /*30f0*/  IMAD R6, R105, 0x20, R6 ;  /* 0x0000002069067824 */ /* 0x000fe400078e0206 */
[----:B------:R-:W-:Y:S02]  /*3100*/  IMAD.MOV.U32 R137, RZ, RZ, R62 ;  /* 0x000000ffff897224 */ /* 0x000fe400078e003e */
[----:B0-----:R-:W-:Y:S01]  /*3110*/  FADD R70, R66, R65 ;  /* 0x0000004142467221 */ /* 0x001fe20000000000 */
[----:B-1----:R-:W-:-:S03]  /*3120*/  FADD R7, R64, R7 ;  /* 0x0000000740077221 */ /* 0x002fc60000000000 */
[----:B------:R-:W-:Y:S01]  /*3130*/  FFMA R138, R61, R138, R70 ;  /* 0x0000008a3d8a7223 */ /* 0x000fe20000000046 */
[----:B------:R-:W-:Y:S02]  /*3140*/  IMAD.MOV.U32 R61, RZ, RZ, R62 ;  /* 0x000000ffff3d7224 */ /* 0x000fe400078e003e */
[----:B------:R-:W-:Y:S01]  /*3150*/  FFMA R139, R60, R139, R7 ;  /* 0x0000008b3c8b7223 */ /* 0x000fe20000000007 */
[--C-:B------:R-:W-:Y:S02]  /*3160*/  IMAD.MOV.U32 R60, RZ, RZ, R68.reuse ;  /* 0x000000ffff3c7224 */ /* 0x100fe400078e0044 */
[----:B------:R-:W-:Y:S01]  /*3170*/  IMAD.MOV.U32 R7, RZ, RZ, R68 ;  /* 0x000000ffff077224 */ /* 0x000fe200078e0044 */
[----:B------:R-:W-:Y:S02]  /*3180*/  WARPGROUP.DEPBAR.LE gsb0, 0x0 ;  /* 0x00008000000079c5 */ /* 0x000fe40000010000 */
[----:B------:R-:W-:Y:S05]  /*3190*/  @!P0 BRA `(.L_x_1) ;  /* 0xffffffe400948947 */ /* 0x000fea000383ffff */
.L_x_0:
[----:B------:R-:W-:Y:S01]  /*31a0*/  FMUL R3, R54, 0.25 ;  /* 0x3e80000036037820 */ /* 0x000fe20000400000 */
[----:B------:R-:W-:Y:S01]  /*31b0*/  FSETP.GT.AND P0, PT, |R138|, 8.50705917302346158658e+37, PT ;  /* 0x7e8000008a00780b */ /* 0x000fe20003f04200 */
[----:B------:R-:W-:Y:S01]  /*31c0*/  FMUL R8, R51, 0.25 ;  /* 0x3e80000033087820 */ /* 0x000fe20000400000 */
[----:B------:R-:W-:Y:S01]  /*31d0*/  FMUL R6, R55, 0.25 ;  /* 0x3e80000037067820 */ /* 0x000fe20000400000 */
[----:B------:R-:W-:Y:S01]  /*31e0*/  FMUL R10, R39, 0.25 ;  /* 0x3e800000270a7820 */ /* 0x000fe20000400000 */
[----:B------:R-:W-:Y:S01]  /*31f0*/  FSEL R15, R3, R54, P0 ;  /* 0x00000036030f7208 */ /* 0x000fe20000000000 */
        /* <DEDUP_REMOVED lines=9> */
[----:B------:R-:W-:Y:S01]  /*3290*/  FSETP.GT.AND P1, PT, |R139|, 8.50705917302346158658e+37, PT ;  /* 0x7e8000008b00780b */ /* 0x000fe20003f24200 */
        /* <DEDUP_REMOVED lines=23> */
[----:B------:R-:W-:Y:S01]  /*3410*/  LOP3.LUT R7, R2, 0x7, RZ, 0xc0, !PT ;  /* 0x0000000702077812 */ /* 0x000fe200078ec0ff */
[----:B------:R-:W-:Y:S01]  /*3420*/  BAR.SYNC.DEFER_BLOCKING 0x0 ;  /* 0x0000000000007b1d */ /* 0x000fe20000010000 */
[----:B------:R-:W-:Y:S01]  /*3430*/  FSEL R53, R6, R53, P1 ;  /* 0x0000003506357208 */ /* 0x000fe20000800000 */
[----:B------:R-:W-:Y:S01]  /*3440*/  FMUL R6, R45, 0.25 ;  /* 0x3e8000002d067820 */ /* 0x000fe20000400000 */
[----:B------:R-:W-:Y:S01]  /*3450*/  FSEL R41, R8, R41, P1 ;  /* 0x0000002908297208 */ /* 0x000fe20000800000 */
[----:B------:R-:W-:Y:S01]  /*3460*/  FMUL R8, R33, 0.25 ;  /* 0x3e80000021087820 */ /* 0x000fe20000400000 */
[----:B------:R-:W-:Y:S01]  /*3470*/  FSEL R35, R3, R36, P1 ;  /* 0x0000002403237208 */ /* 0x000fe20000800000 */
[----:B------:R-:W-:Y:S01]  /*3480*/  FMUL R3, R28, 0.25 ;  /* 0x3e8000001c037820 */ /* 0x000fe20000400000 */
[----:B------:R-:W-:Y:S01]  /*3490*/  FSEL R29, R10, R29, P1 ;  /* 0x0000001d0a1d7208 */ /* 0x000fe20000800000 */
[----:B------:R-:W-:Y:S01]  /*34a0*/  ULDC.64 UR4, c[0x0][0x270] ;  /* 0x00009c0000047ab9 */ /* 0x000fe20000000a00 */
[----:B------:R-:W-:Y:S01]  /*34b0*/  LEA R10, R7, UR7, 0x4 ;  /* 0x00000007070a7c11 */ /* 0x000fe2000f8e20ff */
[----:B------:R-:W-:Y:S01]  /*34c0*/  UIMAD UR4, UR14, UR4, URZ ;  /* 0x000000040e0472a4 */ /* 0x000fe2000f8e023f */
[----:B------:R-:W-:Y:S01]  /*34d0*/  FSEL R45, R6, R45, P1 ;  /* 0x0000002d062d7208 */ /* 0x000fe20000800000 */
[----:B------:R-:W-:Y:S01]  /*34e0*/  FMUL R6, R37, 0.25 ;  /* 0x3e80000025067820 */ /* 0x000fe20000400000 */
[----:B------:R-:W-:Y:S01]  /*34f0*/  FSEL R33, R8, R33, P1 ;  /* 0x0000002108217208 */ /* 0x000fe20000800000 */
[----:B------:R-:W-:Y:S01]  /*3500*/  IMAD.SHL.U32 R8, R2, 0x4, RZ ;  /* 0x0000000402087824 */ /* 0x000fe200078e00ff */
[----:B------:R-:W-:Y:S01]  /*3510*/  FSEL R73, R3, R28, P1 ;  /* 0x0000001c03497208 */ /* 0x000fe20000800000 */
[----:B------:R-:W-:-:S02]  /*3520*/  IMAD R3, R7, -0x8, R10 ;  /* 0xfffffff807037824 */ /* 0x000fc400078e020a */
[C---:B------:R-:W-:Y:S01]  /*3530*/  FMUL R7, R139.reuse, 8388608 ;  /* 0x4b0000008b077820 */ /* 0x040fe20000400000 */
[----:B------:R-:W-:Y:S02]  /*3540*/  FSETP.GEU.AND P2, PT, R139, 1.175494350822287508e-38, PT ;  /* 0x008000008b00780b */ /* 0x000fe40003f4e000 */
[----:B------:R-:W-:Y:S01]  /*3550*/  FSEL R37, R6, R37, P1 ;  /* 0x0000002506257208 */ /* 0x000fe20000800000 */
[----:B------:R-:W-:Y:S01]  /*3560*/  FMUL R6, R25, 0.25 ;  /* 0x3e80000019067820 */ /* 0x000fe20000400000 */
[----:B------:R-:W-:Y:S02]  /*3570*/  LOP3.LUT R8, R8, 0xc0, RZ, 0xc0, !PT ;  /* 0x000000c008087812 */ /* 0x000fe400078ec0ff */
[----:B------:R-:W-:Y:S02]  /*3580*/  FSEL R7, R7, R139, !P2 ;  /* 0x0000008b07077208 */ /* 0x000fe40005000000 */
[----:B------:R-:W-:Y:S01]  /*3590*/  FSEL R17, R5, R50, P0 ;  /* 0x0000003205117208 */ /* 0x000fe20000000000 */
[----:B------:R-:W-:Y:S01]  /*35a0*/  FMUL R5, R42, 0.25 ;  /* 0x3e8000002a057820 */ /* 0x000fe20000400000 */
[----:B------:R-:W-:Y:S01]  /*35b0*/  FSETP.GEU.AND P4, PT, |R138|, 1.175494350822287508e-38, PT ;  /* 0x008000008a00780b */ /* 0x000fe20003f8e200 */
[----:B0-----:R-:W-:Y:S01]  /*35c0*/  IMAD.IADD R16, R8, 0x1, R3 ;  /* 0x0000000108107824 */ /* 0x001fe200078e0203 */
[----:B------:R-:W-:Y:S01]  /*35d0*/  FSEL R25, R6, R25, P1 ;  /* 0x0000001906197208 */ /* 0x000fe20000800000 */
[----:B------:R-:W-:-:S02]  /*35e0*/  VIADD R8, R7, 0xc0cafb0d ;  /* 0xc0cafb0d07087836 */ /* 0x000fc40000000000 */
[C---:B------:R-:W-:Y:S01]  /*35f0*/  FMUL R6, R138.reuse, 8388608 ;  /* 0x4b0000008a067820 */ /* 0x040fe20000400000 */
[----:B------:R-:W-:Y:S02]  /*3600*/  FSETP.GEU.AND P3, PT, R138, 1.175494350822287508e-38, PT ;  /* 0x008000008a00780b */ /* 0x000fe40003f6e000 */
[----:B------:R-:W-:Y:S01]  /*3610*/  FSEL R57, R5, R42, P0 ;  /* 0x0000002a05397208 */ /* 0x000fe20000000000 */
[----:B------:R-:W-:Y:S01]  /*3620*/  FMUL R5, R34, 0.25 ;  /* 0x3e80000022057820 */ /* 0x000fe20000400000 */
[----:B------:R-:W-:Y:S02]  /*3630*/  LOP3.LUT R3, R2, 0x8, RZ, 0xc0, !PT ;  /* 0x0000000802037812 */ /* 0x000fe400078ec0ff */
[----:B------:R-:W-:Y:S02]  /*3640*/  LOP3.LUT R8, R8, 0xff800000, RZ, 0xc0, !PT ;  /* 0xff80000008087812 */ /* 0x000fe400078ec0ff */
[----:B------:R-:W-:Y:S01]  /*3650*/  FSEL R6, R6, R138, !P3 ;  /* 0x0000008a06067208 */ /* 0x000fe20005800000 */
[----:B------:R-:W-:Y:S01]  /*3660*/  @P0 FMUL R138, R138, 0.25 ;  /* 0x3e8000008a8a0820 */ /* 0x000fe20000400000 */
[----:B------:R-:W-:Y:S01]  /*3670*/  IMAD R14, R3, 0x80, R10 ;  /* 0x00000080030e7824 */ /* 0x000fe200078e020a */
[----:B------:R-:W-:Y:S01]  /*3680*/  FSEL R65, R5, R34, P0 ;  /* 0x0000002205417208 */ /* 0x000fe20000000000 */
[----:B------:R-:W-:Y:S01]  /*3690*/  FMUL R5, R26, 0.25 ;  /* 0x3e8000001a057820 */ /* 0x000fe20000400000 */
[----:B------:R-:W-:Y:S01]  /*36a0*/  FSEL R13, RZ, -23, P2 ;  /* 0xc1b80000ff0d7808 */ /* 0x000fe20001000000 */
[----:B------:R-:W-:Y:S01]  /*36b0*/  @!P4 FMUL R138, R138, 16777216 ;  /* 0x4b8000008a8ac820 */ /* 0x000fe20000400000 */
[----:B------:R-:W-:Y:S01]  /*36c0*/  I2FP.F32.S32 R10, R8 ;  /* 0x00000008000a7245 */ /* 0x000fe20000201400 */
[----:B------:R-:W-:Y:S01]  /*36d0*/  @!P4 FMUL R55, R55, 16777216 ;  /* 0x4b8000003737c820 */ /* 0x000fe20000400000 */
[----:B------:R-:W-:Y:S01]  /*36e0*/  FSEL R77, R5, R26, P0 ;  /* 0x0000001a054d7208 */ /* 0x000fe20000000000 */
[----:B------:R-:W-:Y:S01]  /*36f0*/  FMUL R5, R44, 0.25 ;  /* 0x3e8000002c057820 */ /* 0x000fe20000400000 */
[C---:B------:R-:W-:Y:S01]  /*3700*/  FSETP.GEU.AND P0, PT, |R139|.reuse, 1.175494350822287508e-38, PT ;  /* 0x008000008b00780b */ /* 0x040fe20003f0e200 */
[----:B------:R-:W-:Y:S01]  /*3710*/  FFMA.FTZ R13, R10, 1.1920928955078125e-07, R13 ;  /* 0x340000000a0d7823 */ /* 0x000fe2000001000d */
[----:B------:R-:W-:Y:S01]  /*3720*/  @P1 FMUL R139, R139, 0.25 ;  /* 0x3e8000008b8b1820 */ /* 0x000fe20000400000 */
[----:B------:R-:W0:Y:S01]  /*3730*/  MUFU.RCP R10, R138 ;  /* 0x0000008a000a7308 */ /* 0x000e220000001000 */
[----:B------:R-:W-:Y:S01]  /*3740*/  FSEL R27, R5, R44, P1 ;  /* 0x0000002c051b7208 */ /* 0x000fe20000800000 */
[----:B------:R-:W-:Y:S01]  /*3750*/  FMUL R5, R32, 0.25 ;  /* 0x3e80000020057820 */ /* 0x000fe20000400000 */
[----:B------:R-:W-:Y:S01]  /*3760*/  @!P4 FMUL R15, R15, 16777216 ;  /* 0x4b8000000f0fc820 */ /* 0x000fe20000400000 */
        /* <DEDUP_REMOVED lines=15> */
[----:B------:R-:W-:Y:S01]  /*3860*/  LEA.HI R3, R3, R16, RZ, 0x1f ;  /* 0x0000001003037211 */ /* 0x000fe200078ff8ff */
[C---:B0-----:R-:W-:Y:S01]  /*3870*/  FMUL R16, R10.reuse, R55 ;  /* 0x000000370a107220 */ /* 0x041fe20000400000 */
[----:B------:R-:W-:Y:S01]  /*3880*/  FSEL R67, R5, R32, P1 ;  /* 0x0000002005437208 */ /* 0x000fe20000800000 */
[C---:B------:R-:W-:Y:S01]  /*3890*/  FMUL R15, R10.reuse, R15 ;  /* 0x0000000f0a0f7220 */ /* 0x040fe20000400000 */
        /* <DEDUP_REMOVED lines=13> */
[----:B------:R-:W-:Y:S01]  /*3970*/  FMUL R40, R10, R77 ;  /* 0x0000004d0a287220 */ /* 0x000fe20000400000 */
[----:B------:R-:W-:Y:S01]  /*3980*/  FMUL R5, R24, 0.25 ;  /* 0x3e80000018057820 */ /* 0x000fe20000400000 */
[----:B------:R-:W0:Y:S01]  /*3990*/  MUFU.RCP R10, R139 ;  /* 0x0000008b000a7308 */ /* 0x000e220000001000 */
[----:B------:R-:W-:Y:S01]  /*39a0*/  @!P0 FMUL R53, R53, 16777216 ;  /* 0x4b80000035358820 */ /* 0x000fe20000400000 */
[----:B------:R-:W-:Y:S01]  /*39b0*/  @!P0 FMUL R19, R19, 16777216 ;  /* 0x4b80000013138820 */ /* 0x000fe20000400000 */
[----:B------:R-:W-:Y:S01]  /*39c0*/  @!P0 FMUL R49, R49, 16777216 ;  /* 0x4b80000031318820 */ /* 0x000fe20000400000 */
[----:B------:R-:W-:Y:S01]  /*39d0*/  FSEL R79, R5, R24, P1 ;  /* 0x00000018054f7208 */ /* 0x000fe20000800000 */
[----:B------:R-:W-:-:S02]  /*39e0*/  IMAD.SHL.U32 R5, R2, 0x8, RZ ;  /* 0x0000000802057824 */ /* 0x000fc400078e00ff */
[----:B------:R-:W-:Y:S01]  /*39f0*/  @!P0 FMUL R21, R21, 16777216 ;  /* 0x4b80000015158820 */ /* 0x000fe20000400000 */
[----:B------:R-:W-:Y:S01]  /*3a00*/  @!P0 FMUL R45, R45, 16777216 ;  /* 0x4b8000002d2d8820 */ /* 0x000fe20000400000 */
[----:B------:R-:W-:Y:S01]  /*3a10*/  @!P0 FMUL R27, R27, 16777216 ;  /* 0x4b8000001b1b8820 */ /* 0x000fe20000400000 */
[----:B------:R-:W-:Y:S01]  /*3a20*/  @!P0 FMUL R41, R41, 16777216 ;  /* 0x4b80000029298820 */ /* 0x000fe20000400000 */
[----:B------:R-:W-:Y:S01]  /*3a30*/  LOP3.LUT R5, R5, 0x380, RZ, 0xc0, !PT ;  /* 0x0000038005057812 */ /* 0x000fe200078ec0ff */
        /* <DEDUP_REMOVED lines=9> */
[----:B------:R-:W-:-:S02]  /*3ad0*/  VIADD R9, R6, 0xc0cafb0d ;  /* 0xc0cafb0d06097836 */ /* 0x000fc40000000000 */
[C---:B0-----:R-:W-:Y:S01]  /*3ae0*/  FMUL R17, R10.reuse, R53 ;  /* 0x000000350a117220 */ /* 0x041fe20000400000 */
[----:B------:R-:W-:Y:S02]  /*3af0*/  IMAD.IADD R5, R5, 0x1, R14 ;  /* 0x0000000105057824 */ /* 0x000fe400078e020e */
        /* <DEDUP_REMOVED lines=15> */
[----:B------:R-:W-:Y:S01]  /*3bf0*/  LOP3.LUT R9, R9, 0xff800000, RZ, 0xc0, !PT ;  /* 0xff80000009097812 */ /* 0x000fe200078ec0ff */
[----:B------:R-:W-:Y:S01]  /*3c00*/  IMAD.IADD R8, R7, 0x1, -R8 ;  /* 0x0000000107087824 */ /* 0x000fe200078e0a08 */
[----:B------:R-:W-:Y:S01]  /*3c10*/  F2FP.SATFINITE.E4M3.F32.PACK_AB_MERGE_C R25, R25, R42, RZ ;  /* 0x0000002a1919723e */ /* 0x000fe200048070ff */
[----:B------:R-:W0:Y:S01]  /*3c20*/  LDC.64 R56, c[0x0][0x228] ;  /* 0x00008a00ff387b82 */ /* 0x000e220000000a00 */
[----:B------:R-:W-:-:S02]  /*3c30*/  F2FP.SATFINITE.E4M3.F32.PACK_AB_MERGE_C R29, R29, R38, RZ ;  /* 0x000000261d1d723e */ /* 0x000fc400048070ff */
[----:B------:R-:W-:Y:S02]  /*3c40*/  F2FP.SATFINITE.E4M3.F32.PACK_AB_MERGE_C R10, R33, R10, RZ ;  /* 0x0000000a210a723e */ /* 0x000fe400048070ff */
[----:B------:R-:W-:Y:S02]  /*3c50*/  FSEL R12, RZ, -23, P3 ;  /* 0xc1b80000ff0c7808 */ /* 0x000fe40001800000 */
[----:B------:R-:W-:Y:S01]  /*3c60*/  I2FP.F32.S32 R11, R9 ;  /* 0x00000009000b7245 */ /* 0x000fe20000201400 */
[----:B------:R-:W-:Y:S01]  /*3c70*/  IMAD.IADD R9, R6, 0x1, -R9 ;  /* 0x0000000106097824 */ /* 0x000fe200078e0a09 */
[----:B------:R-:W-:Y:S02]  /*3c80*/  LOP3.LUT R25, R25, 0xffff, RZ, 0xc0, !PT ;  /* 0x0000ffff19197812 */ /* 0x000fe400078ec0ff */
[----:B------:R-:W-:Y:S01]  /*3c90*/  LOP3.LUT R19, R10, 0xffff, RZ, 0xc0, !PT ;  /* 0x0000ffff0a137812 */ /* 0x000fe200078ec0ff */
[----:B------:R-:W-:Y:S01]  /*3ca0*/  FFMA.FTZ R12, R11, 1.1920928955078125e-07, R12 ;  /* 0x340000000b0c7823 */ /* 0x000fe2000001000c */
[----:B------:R-:W-:-:S02]  /*3cb0*/  LOP3.LUT R38, R29, 0xffff, RZ, 0xc0, !PT ;  /* 0x0000ffff1d267812 */ /* 0x000fc400078ec0ff */
[----:B------:R-:W-:Y:S02]  /*3cc0*/  F2FP.SATFINITE.E4M3.F32.PACK_AB_MERGE_C R40, R75, R40, RZ ;  /* 0x000000284b28723e */ /* 0x000fe400048070ff */
[----:B------:R-:W-:Y:S02]  /*3cd0*/  F2FP.SATFINITE.E4M3.F32.PACK_AB_MERGE_C R36, R69, R36, RZ ;  /* 0x000000244524723e */ /* 0x000fe400048070ff */
[----:B------:R-:W-:Y:S02]  /*3ce0*/  F2FP.SATFINITE.E4M3.F32.PACK_AB_MERGE_C R34, R63, R34, RZ ;  /* 0x000000223f22723e */ /* 0x000fe400048070ff */
[----:B------:R-:W-:Y:S02]  /*3cf0*/  PRMT R11, R19, 0x3340, R0 ;  /* 0x00003340130b7816 */ /* 0x000fe40000000000 */
[----:B------:R-:W-:Y:S02]  /*3d00*/  PRMT R10, R25, 0x3340, R38 ;  /* 0x00003340190a7816 */ /* 0x000fe40000000026 */
[----:B------:R-:W-:-:S02]  /*3d10*/  LOP3.LUT R40, R40, 0xffff, RZ, 0xc0, !PT ;  /* 0x0000ffff28287812 */ /* 0x000fc400078ec0ff */
[----:B------:R-:W-:Y:S02]  /*3d20*/  LOP3.LUT R27, R34, 0xffff, RZ, 0xc0, !PT ;  /* 0x0000ffff221b7812 */ /* 0x000fe400078ec0ff */
[----:B------:R-:W-:Y:S02]  /*3d30*/  LOP3.LUT R23, R36, 0xffff, RZ, 0xc0, !PT ;  /* 0x0000ffff24177812 */ /* 0x000fe400078ec0ff */
[----:B------:R-:W-:Y:S02]  /*3d40*/  F2FP.SATFINITE.E4M3.F32.PACK_AB_MERGE_C R28, R41, R28, RZ ;  /* 0x0000001c291c723e */ /* 0x000fe400048070ff */
[----:B------:R-:W-:Y:S02]  /*3d50*/  F2FP.SATFINITE.E4M3.F32.PACK_AB_MERGE_C R24, R45, R24, RZ ;  /* 0x000000182d18723e */ /* 0x000fe400048070ff */
[----:B------:R-:W-:Y:S02]  /*3d60*/  F2FP.SATFINITE.E4M3.F32.PACK_AB_MERGE_C R20, R49, R20, RZ ;  /* 0x000000143114723e */ /* 0x000fe400048070ff */
[----:B------:R-:W-:-:S02]  /*3d70*/  PRMT R29, R10, 0x5410, R11 ;  /* 0x000054100a1d7816 */ /* 0x000fc4000000000b */
[----:B------:R-:W-:Y:S02]  /*3d80*/  F2FP.SATFINITE.E4M3.F32.PACK_AB_MERGE_C R17, R17, R14, RZ ;  /* 0x0000000e1111723e */ /* 0x000fe400048070ff */
[----:B------:R-:W-:Y:S01]  /*3d90*/  F2FP.SATFINITE.E4M3.F32.PACK_AB_MERGE_C R16, R16, R15, RZ ;  /* 0x0000000f1010723e */ /* 0x000fe200048070ff */
[----:B------:R-:W1:Y:S01]  /*3da0*/  LDC R14, c[0x0][0x278] ;  /* 0x00009e00ff0e7b82 */ /* 0x000e620000000800 */
[----:B------:R-:W-:Y:S02]  /*3db0*/  SHF.R.U32.HI R10, RZ, 0x8, R25 ;  /* 0x00000008ff0a7819 */ /* 0x000fe40000011619 */
[----:B------:R-:W-:Y:S02]  /*3dc0*/  SHF.R.U32.HI R11, RZ, 0x8, R38 ;  /* 0x00000008ff0b7819 */ /* 0x000fe40000011626 */
[----:B------:R-:W-:Y:S02]  /*3dd0*/  PRMT R34, R27, 0x3340, R0 ;  /* 0x000033401b227816 */ /* 0x000fe40000000000 */
[----:B------:R-:W-:-:S02]  /*3de0*/  PRMT R15, R40, 0x3340, R23 ;  /* 0x00003340280f7816 */ /* 0x000fc40000000017 */
[----:B------:R-:W-:Y:S02]  /*3df0*/  F2FP.SATFINITE.E4M3.F32.PACK_AB_MERGE_C R32, R37, R32, RZ ;  /* 0x000000202520723e */ /* 0x000fe400048070ff */
[----:B------:R-:W-:Y:S02]  /*3e00*/  F2FP.SATFINITE.E4M3.F32.PACK_AB_MERGE_C R18, R51, R18, RZ ;  /* 0x000000123312723e */ /* 0x000fe400048070ff */
[----:B------:R-:W-:Y:S02]  /*3e10*/  F2FP.SATFINITE.E4M3.F32.PACK_AB_MERGE_C R22, R47, R22, RZ ;  /* 0x000000162f16723e */ /* 0x000fe400048070ff */
[----:B------:R-:W-:Y:S02]  /*3e20*/  LOP3.LUT R28, R28, 0xffff, RZ, 0xc0, !PT ;  /* 0x0000ffff1c1c7812 */ /* 0x000fe400078ec0ff */
[----:B------:R-:W-:Y:S02]  /*3e30*/  LOP3.LUT R33, R24, 0xffff, RZ, 0xc0, !PT ;  /* 0x0000ffff18217812 */ /* 0x000fe400078ec0ff */
[----:B------:R-:W-:-:S02]  /*3e40*/  LOP3.LUT R37, R20, 0xffff, RZ, 0xc0, !PT ;  /* 0x0000ffff14257812 */ /* 0x000fc400078ec0ff */
[----:B------:R-:W-:Y:S02]  /*3e50*/  LOP3.LUT R11, R11, 0xffff, RZ, 0xc0, !PT ;  /* 0x0000ffff0b0b7812 */ /* 0x000fe400078ec0ff */
[----:B------:R-:W-:Y:S02]  /*3e60*/  LOP3.LUT R10, R10, 0xffff, RZ, 0xc0, !PT ;  /* 0x0000ffff0a0a7812 */ /* 0x000fe400078ec0ff */
[----:B------:R-:W-:Y:S02]  /*3e70*/  F2FP.SATFINITE.E4M3.F32.PACK_AB_MERGE_C R30, R39, R30, RZ ;  /* 0x0000001e271e723e */ /* 0x000fe400048070ff */
[----:B------:R-:W-:Y:S02]  /*3e80*/  PRMT R45, R15, 0x5410, R34 ;  /* 0x000054100f2d7816 */ /* 0x000fe40000000022 */
[----:B------:R-:W-:Y:S02]  /*3e90*/  F2FP.SATFINITE.E4M3.F32.PACK_AB_MERGE_C R26, R43, R26, RZ ;  /* 0x0000001a2b1a723e */ /* 0x000fe400048070ff */
[----:B------:R-:W-:-:S02]  /*3ea0*/  LOP3.LUT R39, R18, 0xffff, RZ, 0xc0, !PT ;  /* 0x0000ffff12277812 */ /* 0x000fc400078ec0ff */
[----:B------:R-:W-:Y:S02]  /*3eb0*/  SHF.R.U32.HI R15, RZ, 0x8, R19 ;  /* 0x00000008ff0f7819 */ /* 0x000fe40000011613 */
[----:B------:R-:W-:Y:S02]  /*3ec0*/  LOP3.LUT R36, R22, 0xffff, RZ, 0xc0, !PT ;  /* 0x0000ffff16247812 */ /* 0x000fe400078ec0ff */
[----:B------:R-:W-:Y:S02]  /*3ed0*/  PRMT R19, R37, 0x3340, R0 ;  /* 0x0000334025137816 */ /* 0x000fe40000000000 */
[----:B------:R-:W-:Y:S02]  /*3ee0*/  PRMT R18, R28, 0x3340, R33 ;  /* 0x000033401c127816 */ /* 0x000fe40000000021 */
[----:B------:R-:W-:Y:S02]  /*3ef0*/  PRMT R22, R10, 0x3340, R11 ;  /* 0x000033400a167816 */ /* 0x000fe4000000000b */
[----:B------:R-:W-:-:S02]  /*3f00*/  SHF.R.U32.HI R10, RZ, 0x8, R40 ;  /* 0x00000008ff0a7819 */ /* 0x000fc40000011628 */
[----:B------:R-:W-:Y:S02]  /*3f10*/  SHF.R.U32.HI R11, RZ, 0x8, R23 ;  /* 0x00000008ff0b7819 */ /* 0x000fe40000011617 */
[----:B------:R-:W-:Y:S02]  /*3f20*/  LOP3.LUT R31, R26, 0xffff, RZ, 0xc0, !PT ;  /* 0x0000ffff1a1f7812 */ /* 0x000fe400078ec0ff */
[----:B------:R-:W-:Y:S02]  /*3f30*/  PRMT R26, R18, 0x5410, R19 ;  /* 0x00005410121a7816 */ /* 0x000fe40000000013 */
[----:B------:R-:W-:Y:S02]  /*3f40*/  SHF.R.U32.HI R18, RZ, 0x8, R27 ;  /* 0x00000008ff127819 */ /* 0x000fe4000001161b */
[----:B------:R-:W-:Y:S02]  /*3f50*/  SHF.R.U32.HI R19, RZ, 0x8, R28 ;  /* 0x00000008ff137819 */ /* 0x000fe4000001161c */
[----:B------:R-:W-:-:S02]  /*3f60*/  LOP3.LUT R11, R11, 0xffff, RZ, 0xc0, !PT ;  /* 0x0000ffff0b0b7812 */ /* 0x000fc400078ec0ff */
[----:B------:R-:W-:Y:S02]  /*3f70*/  LOP3.LUT R10, R10, 0xffff, RZ, 0xc0, !PT ;  /* 0x0000ffff0a0a7812 */ /* 0x000fe400078ec0ff */
[----:B------:R-:W-:Y:S02]  /*3f80*/  SHF.R.U32.HI R41, RZ, 0x6, R2 ;  /* 0x00000006ff297819 */ /* 0x000fe40000011602 */
[----:B------:R-:W-:Y:S02]  /*3f90*/  LOP3.LUT R23, R18, 0xffff, RZ, 0xc0, !PT ;  /* 0x0000ffff12177812 */ /* 0x000fe400078ec0ff */
[----:B------:R-:W-:Y:S02]  /*3fa0*/  LOP3.LUT R25, R19, 0xffff, RZ, 0xc0, !PT ;  /* 0x0000ffff13197812 */ /* 0x000fe400078ec0ff */
[----:B------:R-:W-:Y:S02]  /*3fb0*/  PRMT R19, R10, 0x3340, R11 ;  /* 0x000033400a137816 */ /* 0x000fe4000000000b */
[----:B------:R-:W-:-:S02]  /*3fc0*/  SHF.R.U32.HI R18, RZ, 0x8, R37 ;  /* 0x00000008ff127819 */ /* 0x000fc40000011625 */
[--C-:B------:R-:W-:Y:S02]  /*3fd0*/  SHF.R.U32.HI R11, RZ, 0x8, R36.reuse ;  /* 0x00000008ff0b7819 */ /* 0x100fe40000011624 */
[----:B------:R-:W-:Y:S02]  /*3fe0*/  SHF.R.U32.HI R10, RZ, 0x8, R31 ;  /* 0x00000008ff0a7819 */ /* 0x000fe4000001161f */
[----:B------:R-:W-:Y:S02]  /*3ff0*/  SGXT.U32 R41, R41, 0x1 ;  /* 0x000000012929781a */ /* 0x000fe40000000000 */
[----:B------:R-:W-:Y:S02]  /*4000*/  PRMT R20, R31, 0x3340, R36 ;  /* 0x000033401f147816 */ /* 0x000fe40000000024 */
[----:B------:R-:W-:Y:S02]  /*4010*/  LOP3.LUT R15, R15, 0xffff, RZ, 0xc0, !PT ;  /* 0x0000ffff0f0f7812 */ /* 0x000fe400078ec0ff */
[----:B------:R-:W-:-:S02]  /*4020*/  PRMT R21, R39, 0x3340, R0 ;  /* 0x0000334027157816 */ /* 0x000fc40000000000 */
[----:B------:R-:W-:Y:S02]  /*4030*/  LOP3.LUT R31, R18, 0xffff, RZ, 0xc0, !PT ;  /* 0x0000ffff121f7812 */ /* 0x000fe400078ec0ff */
[----:B------:R-:W-:Y:S02]  /*4040*/  LOP3.LUT R11, R11, 0xffff, RZ, 0xc0, !PT ;  /* 0x0000ffff0b0b7812 */ /* 0x000fe400078ec0ff */
[----:B------:R-:W-:Y:S02]  /*4050*/  LOP3.LUT R18, R10, 0xffff, RZ, 0xc0, !PT ;  /* 0x0000ffff0a127812 */ /* 0x000fe400078ec0ff */
[----:B------:R-:W-:Y:S02]  /*4060*/  SHF.R.U32.HI R10, RZ, 0x8, R39 ;  /* 0x00000008ff0a7819 */ /* 0x000fe40000011627 */
[----:B------:R-:W-:Y:S01]  /*4070*/  PRMT R35, R15, 0x3340, R0 ;  /* 0x000033400f237816 */ /* 0x000fe20000000000 */
[----:B-1----:R-:W-:Y:S01]  /*4080*/  IMAD R15, R41, R14, RZ ;  /* 0x0000000e290f7224 */ /* 0x002fe200078e02ff */
[----:B------:R-:W-:-:S02]  /*4090*/  PRMT R34, R20, 0x5410, R21 ;  /* 0x0000541014227816 */ /* 0x000fc40000000015 */
[----:B------:R-:W-:Y:S01]  /*40a0*/  SHF.R.U32.HI R20, RZ, 0x8, R33 ;  /* 0x00000008ff147819 */ /* 0x000fe20000011621 */
[----:B------:R-:W-:Y:S01]  /*40b0*/  IMAD R21, R14, 0x2, R15 ;  /* 0x000000020e157824 */ /* 0x000fe200078e020f */
[----:B------:R-:W-:Y:S01]  /*40c0*/  PRMT R36, R18, 0x3340, R11 ;  /* 0x0000334012247816 */ /* 0x000fe2000000000b */
[----:B------:R-:W-:Y:S01]  /*40d0*/  FADD R18, R8, -1 ;  /* 0xbf80000008127421 */ /* 0x000fe20000000000 */
[----:B------:R-:W-:Y:S02]  /*40e0*/  LOP3.LUT R11, R10, 0xffff, RZ, 0xc0, !PT ;  /* 0x0000ffff0a0b7812 */ /* 0x000fe400078ec0ff */
[----:B------:R-:W-:Y:S02]  /*40f0*/  LOP3.LUT R20, R20, 0xffff, RZ, 0xc0, !PT ;  /* 0x0000ffff14147812 */ /* 0x000fe400078ec0ff */
[--C-:B------:R-:W-:Y:S01]  /*4100*/  PRMT R55, R11, 0x3340, R0.reuse ;  /* 0x000033400b377816 */ /* 0x100fe20000000000 */
[----:B------:R-:W-:Y:S01]  /*4110*/  IMAD.MOV.U32 R11, RZ, RZ, 0x3dc6b27f ;  /* 0x3dc6b27fff0b7424 */ /* 0x000fe200078e00ff */
[----:B------:R-:W-:Y:S01]  /*4120*/  PRMT R24, R23, 0x3340, R0 ;  /* 0x0000334017187816 */ /* 0x000fe20000000000 */
[----:B------:R-:W-:Y:S01]  /*4130*/  IMAD R23, R14, 0x2, R21 ;  /* 0x000000020e177824 */ /* 0x000fe200078e0215 */
[----:B------:R-:W-:Y:S01]  /*4140*/  PRMT R28, R25, 0x3340, R20 ;  /* 0x00003340191c7816 */ /* 0x000fe20000000014 */
[----:B------:R-:W-:Y:S01]  /*4150*/  FADD R20, R9, -1 ;  /* 0xbf80000009147421 */ /* 0x000fe20000000000 */
[-C--:B------:R-:W-:Y:S01]  /*4160*/  FFMA.FTZ R9, R18, R11.reuse, -0.16845393180847167969 ;  /* 0xbe2c7f3012097423 */ /* 0x080fe2000001000b */
[----:B------:R-:W-:Y:S01]  /*4170*/  IMAD R25, R14, 0x2, R23 ;  /* 0x000000020e197824 */ /* 0x000fe200078e0217 */
[----:B------:R-:W-:Y:S01]  /*4180*/  PRMT R47, R19, 0x5410, R24 ;  /* 0x00005410132f7816 */ /* 0x000fe20000000018 */
[----:B------:R-:W-:Y:S01]  /*4190*/  FFMA.FTZ R11, R20, R11, -0.16845393180847167969 ;  /* 0xbe2c7f30140b7423 */ /* 0x000fe2000001000b */
[----:B------:R-:W-:Y:S01]  /*41a0*/  FFMA.FTZ R9, R18, R9, 0.1716887056827545166 ;  /* 0x3e2fcf2a12097423 */ /* 0x000fe20000010009 */
[----:B------:R-:W-:Y:S01]  /*41b0*/  IMAD R27, R14, 0x2, R25 ;  /* 0x000000020e1b7824 */ /* 0x000fe200078e0219 */
[----:B------:R-:W-:Y:S01]  /*41c0*/  PRMT R53, R31, 0x3340, R0 ;  /* 0x000033401f357816 */ /* 0x000fe20000000000 */
[----:B------:R-:W-:Y:S01]  /*41d0*/  FFMA.FTZ R19, R20, R11, 0.1716887056827545166 ;  /* 0x3e2fcf2a14137423 */ /* 0x000fe2000001000b */
[----:B------:R-:W-:Y:S01]  /*41e0*/  FFMA.FTZ R11, R18, R9, -0.17900948226451873779 ;  /* 0xbe374e43120b7423 */ /* 0x000fe20000010009 */
[----:B------:R-:W-:Y:S01]  /*41f0*/  IMAD R31, R14, 0x2, R27 ;  /* 0x000000020e1f7824 */ /* 0x000fe200078e021b */
[----:B------:R-:W-:Y:S01]  /*4200*/  LOP3.LUT R32, R32, 0xffff, RZ, 0xc0, !PT ;  /* 0x0000ffff20207812 */ /* 0x000fe200078ec0ff */
[----:B------:R-:W-:Y:S01]  /*4210*/  FFMA.FTZ R19, R20, R19, -0.17900948226451873779 ;  /* 0xbe374e4314137423 */ /* 0x000fe20000010013 */
[----:B------:R-:W-:Y:S01]  /*4220*/  FFMA.FTZ R11, R18, R11, 0.20512372255325317383 ;  /* 0x3e520bf4120b7423 */ /* 0x000fe2000001000b */
[----:B------:R-:W-:Y:S01]  /*4230*/  IMAD R33, R14, 0x2, R31 ;  /* 0x000000020e217824 */ /* 0x000fe200078e021f */
[----:B------:R-:W-:-:S02]  /*4240*/  PRMT R41, R22, 0x5410, R35 ;  /* 0x0000541016297816 */ /* 0x000fc40000000023 */
[----:B------:R-:W-:Y:S01]  /*4250*/  LOP3.LUT R30, R30, 0xffff, RZ, 0xc0, !PT ;  /* 0x0000ffff1e1e7812 */ /* 0x000fe200078ec0ff */
[----:B------:R-:W-:Y:S01]  /*4260*/  IMAD R35, R14, 0x4, R33 ;  /* 0x000000040e237824 */ /* 0x000fe200078e0221 */
[--C-:B------:R-:W-:Y:S01]  /*4270*/  PRMT R8, R29, 0x4210, R32.reuse ;  /* 0x000042101d087816 */ /* 0x100fe20000000020 */
[----:B------:R-:W-:Y:S01]  /*4280*/  FFMA.FTZ R29, R20, R19, 0.20512372255325317383 ;  /* 0x3e520bf4141d7423 */ /* 0x000fe20000010013 */
[----:B------:R-:W-:Y:S01]  /*4290*/  FFMA.FTZ R19, R18, R11, -0.24046532809734344482 ;  /* 0xbe763c8b12137423 */ /* 0x000fe2000001000b */
[----:B------:R-:W-:Y:S01]  /*42a0*/  PRMT R9, R41, 0x5210, R32 ;  /* 0x0000521029097816 */ /* 0x000fe20000000020 */
[----:B------:R-:W-:Y:S01]  /*42b0*/  IMAD R37, R14, 0x2, R35 ;  /* 0x000000020e257824 */ /* 0x000fe200078e0223 */
[--C-:B------:R-:W-:Y:S01]  /*42c0*/  PRMT R10, R45, 0x4210, R30.reuse ;  /* 0x000042102d0a7816 */ /* 0x100fe2000000001e */
[----:B------:R-:W-:Y:S01]  /*42d0*/  FFMA.FTZ R29, R20, R29, -0.24046532809734344482 ;  /* 0xbe763c8b141d7423 */ /* 0x000fe2000001001d */
[----:B------:R-:W-:Y:S01]  /*42e0*/  PRMT R11, R47, 0x5210, R30 ;  /* 0x000052102f0b7816 */ /* 0x000fe2000000001e */
[----:B------:R-:W-:Y:S01]  /*42f0*/  IMAD R39, R14, 0x2, R37 ;  /* 0x000000020e277824 */ /* 0x000fe200078e0225 */
[----:B------:R-:W-:Y:S01]  /*4300*/  LOP3.LUT R72, R2, 0x7f, RZ, 0xc0, !PT ;  /* 0x0000007f02487812 */ /* 0x000fe200078ec0ff */
[----:B------:R-:W-:Y:S01]  /*4310*/  FFMA.FTZ R29, R20, R29, 0.28857114911079406738 ;  /* 0x3e93bf99141d7423 */ /* 0x000fe2000001001d */
[----:B------:R-:W-:Y:S01]  /*4320*/  FFMA.FTZ R19, R18, R19, 0.28857114911079406738 ;  /* 0x3e93bf9912137423 */ /* 0x000fe20000010013 */
[----:B------:R-:W-:Y:S01]  /*4330*/  STSM.16.M88.4 [R5], R8 ;  /* 0x0000000805007844 */ /* 0x000fe20000000200 */
[----:B------:R-:W-:Y:S01]  /*4340*/  IMAD R41, R14, 0x2, R39 ;  /* 0x000000020e297824 */ /* 0x000fe200078e0227 */
[----:B------:R-:W-:Y:S01]  /*4350*/  LEA R72, R72, UR7, 0x4 ;  /* 0x0000000748487c11 */ /* 0x000fe2000f8e20ff */
[----:B------:R-:W-:Y:S01]  /*4360*/  FFMA.FTZ R29, R20, R29, -0.36067417263984680176 ;  /* 0xbeb8aa49141d7423 */ /* 0x000fe2000001001d */
[----:B------:R-:W-:Y:S01]  /*4370*/  BAR.SYNC.DEFER_BLOCKING 0x0 ;  /* 0x0000000000007b1d */ /* 0x000fe20000010000 */
[----:B------:R-:W-:-:S02]  /*4380*/  IMAD R43, R14, 0x2, R41 ;  /* 0x000000020e2b7824 */ /* 0x000fc400078e0229 */
[----:B------:R-:W-:Y:S01]  /*4390*/  FFMA.FTZ R19, R18, R19, -0.36067417263984680176 ;  /* 0xbeb8aa4912137423 */ /* 0x000fe20000010013 */
[----:B------:R-:W-:Y:S01]  /*43a0*/  FFMA.FTZ R29, R20, R29, 0.48089820146560668945 ;  /* 0x3ef6384a141d7423 */ /* 0x000fe2000001001d */
[----:B------:R-:W-:Y:S01]  /*43b0*/  PRMT R28, R28, 0x5410, R53 ;  /* 0x000054101c1c7816 */ /* 0x000fe20000000035 */
[----:B------:R-:W-:Y:S02]  /*43c0*/  IMAD R45, R14, 0x2, R43 ;  /* 0x000000020e2d7824 */ /* 0x000fe400078e022b */
[----:B------:R-:W-:Y:S01]  /*43d0*/  FFMA.FTZ R19, R18, R19, 0.48089820146560668945 ;  /* 0x3ef6384a12137423 */ /* 0x000fe20000010013 */
[----:B------:R-:W-:Y:S01]  /*43e0*/  FFMA.FTZ R29, R20, R29, -0.72134751081466674805 ;  /* 0xbf38aa3b141d7423 */ /* 0x000fe2000001001d */
[----:B------:R-:W-:Y:S01]  /*43f0*/  ISETP.GE.U32.AND P0, PT, R7, 0x7f800000, PT ;  /* 0x7f8000000700780c */ /* 0x000fe20003f06070 */
[----:B------:R-:W-:Y:S02]  /*4400*/  IMAD R47, R14, 0x2, R45 ;  /* 0x000000020e2f7824 */ /* 0x000fe400078e022d */
[----:B------:R-:W-:Y:S01]  /*4410*/  FFMA.FTZ R19, R18, R19, -0.72134751081466674805 ;  /* 0xbf38aa3b12137423 */ /* 0x000fe20000010013 */
[----:B------:R-:W-:Y:S01]  /*4420*/  FMUL R29, R20, R29 ;  /* 0x0000001d141d7220 */ /* 0x000fe20000400000 */
[----:B------:R-:W-:Y:S01]  /*4430*/  ISETP.GE.U32.AND P3, PT, R6, 0x7f800000, PT ;  /* 0x7f8000000600780c */ /* 0x000fe20003f66070 */
[----:B------:R-:W-:-:S02]  /*4440*/  IMAD R49, R14, 0x4, R47 ;  /* 0x000000040e317824 */ /* 0x000fc400078e022f */
[----:B------:R-:W-:Y:S01]  /*4450*/  FMUL R19, R18, R19 ;  /* 0x0000001312137220 */ /* 0x000fe20000400000 */
[----:B------:R-:W-:Y:S01]  /*4460*/  FMUL R29, R20, R29 ;  /* 0x0000001d141d7220 */ /* 0x000fe20000400000 */
[----:B------:R-:W-:Y:S01]  /*4470*/  PRMT R36, R36, 0x5410, R55 ;  /* 0x0000541024247816 */ /* 0x000fe20000000037 */
[----:B------:R-:W-:Y:S02]  /*4480*/  IMAD R51, R14, 0x2, R49 ;  /* 0x000000020e337824 */ /* 0x000fe400078e0231 */
[----:B------:R-:W-:Y:S01]  /*4490*/  FMUL R19, R18, R19 ;  /* 0x0000001312137220 */ /* 0x000fe20000400000 */
[----:B------:R-:W-:Y:S01]  /*44a0*/  FFMA.FTZ R29, R20, 1.4426950216293334961, R29 ;  /* 0x3fb8aa3b141d7823 */ /* 0x000fe2000001001d */
[----:B------:R-:W-:Y:S01]  /*44b0*/  LOP3.LUT R17, R17, 0xffff, RZ, 0xc0, !PT ;  /* 0x0000ffff11117812 */ /* 0x000fe200078ec0ff */
[----:B------:R-:W-:Y:S02]  /*44c0*/  IMAD R53, R14, 0x2, R51 ;  /* 0x000000020e357824 */ /* 0x000fe400078e0233 */
[----:B------:R-:W-:Y:S01]  /*44d0*/  FFMA.FTZ R18, R18, 1.4426950216293334961, R19 ;  /* 0x3fb8aa3b12127823 */ /* 0x000fe20000010013 */
[----:B------:R-:W-:Y:S01]  /*44e0*/  FADD R55, R12, R29 ;  /* 0x0000001d0c377221 */ /* 0x000fe20000000000 */
[----:B------:R-:W1:Y:S01]  /*44f0*/  LDS.128 R8, [R72] ;  /* 0x0000000048087984 */ /* 0x000e620000000c00 */
[----:B------:R-:W-:Y:S01]  /*4500*/  IMAD R59, R14, 0x2, R53 ;  /* 0x000000020e3b7824 */ /* 0x000fe200078e0235 */
[----:B------:R-:W-:Y:S01]  /*4510*/  LOP3.LUT R19, R16, 0xffff, RZ, 0xc0, !PT ;  /* 0x0000ffff10137812 */ /* 0x000fe200078ec0ff */
[----:B------:R-:W-:-:S02]  /*4520*/  @P0 IMAD.MOV.U32 R12, RZ, RZ, 0x7f800000 ;  /* 0x7f800000ff0c0424 */ /* 0x000fc400078e00ff */
[----:B------:R-:W-:Y:S01]  /*4530*/  FADD R54, R13, R18 ;  /* 0x000000120d367221 */ /* 0x000fe20000000000 */
[----:B------:R-:W-:Y:S01]  /*4540*/  IMAD R65, R14, 0x2, R59 ;  /* 0x000000020e417824 */ /* 0x000fe200078e023b */
[C---:B------:R-:W-:Y:S01]  /*4550*/  FSETP.NEU.AND P2, PT, R7.reuse, RZ, PT ;  /* 0x000000ff0700720b */ /* 0x040fe20003f4d000 */
[----:B------:R-:W-:Y:S01]  /*4560*/  @P0 FFMA.FTZ R54, R7, R12, +INF ;  /* 0x7f80000007360423 */ /* 0x000fe2000001000c */
[----:B------:R-:W-:Y:S01]  /*4570*/  PRMT R16, R26, 0x4210, R17 ;  /* 0x000042101a107816 */ /* 0x000fe20000000011 */
[----:B------:R-:W-:Y:S01]  /*4580*/  IMAD R67, R14, 0x2, R65 ;  /* 0x000000020e437824 */ /* 0x000fe200078e0241 */
[----:B------:R-:W-:Y:S01]  /*4590*/  PRMT R18, R34, 0x4210, R19 ;  /* 0x0000421022127816 */ /* 0x000fe20000000013 */
[----:B------:R-:W-:Y:S01]  /*45a0*/  @P3 IMAD.MOV.U32 R13, RZ, RZ, 0x7f800000 ;  /* 0x7f800000ff0d3424 */ /* 0x000fe200078e00ff */
[----:B------:R-:W-:Y:S01]  /*45b0*/  PRMT R17, R28, 0x5210, R17 ;  /* 0x000052101c117816 */ /* 0x000fe20000000011 */
[----:B------:R-:W-:Y:S01]  /*45c0*/  IMAD R69, R14, 0x2, R67 ;  /* 0x000000020e457824 */ /* 0x000fe200078e0243 */
[----:B------:R-:W-:Y:S01]  /*45d0*/  PRMT R19, R36, 0x5210, R19 ;  /* 0x0000521024137816 */ /* 0x000fe20000000013 */
[----:B------:R-:W-:Y:S01]  /*45e0*/  BAR.SYNC.DEFER_BLOCKING 0x0 ;  /* 0x0000000000007b1d */ /* 0x000fe20000010000 */
[----:B------:R-:W-:Y:S01]  /*45f0*/  IMAD R7, R0, UR5, RZ ;  /* 0x0000000500077c24 */ /* 0x000fe2000f8e02ff */
[----:B------:R-:W-:Y:S01]  /*4600*/  USHF.R.S32.HI UR5, URZ, 0x1f, UR4 ;  /* 0x0000001f3f057899 */ /* 0x000fe20008011404 */
[----:B------:R-:W-:Y:S01]  /*4610*/  IMAD R71, R14, 0x4, R69 ;  /* 0x000000040e477824 */ /* 0x000fe200078e0245 */
[C---:B------:R-:W-:Y:S01]  /*4620*/  FSETP.NEU.AND P1, PT, R6.reuse, RZ, PT ;  /* 0x000000ff0600720b */ /* 0x040fe20003f2d000 */
[----:B------:R-:W-:Y:S01]  /*4630*/  @P3 FFMA.FTZ R55, R6, R13, +INF ;  /* 0x7f80000006373423 */ /* 0x000fe2000001000d */
[----:B0-----:R-:W-:Y:S01]  /*4640*/  IADD3 R66, P0, P3, R7, UR4, R56 ;  /* 0x0000000407427c10 */ /* 0x001fe2000fb1e038 */
[----:B------:R-:W-:Y:S01]  /*4650*/  IMAD R73, R14, 0x2, R71 ;  /* 0x000000020e497824 */ /* 0x000fe200078e0247 */
[----:B------:R-:W-:Y:S01]  /*4660*/  SHF.R.S32.HI R6, RZ, 0x1f, R7 ;  /* 0x0000001fff067819 */ /* 0x000fe20000011407 */
[----:B------:R-:W-:Y:S01]  /*4670*/  ULDC UR4, c[0x0][0x27c] ;  /* 0x00009f0000047ab9 */ /* 0x000fe20000000800 */
[----:B------:R-:W-:Y:S01]  /*4680*/  LEA.HI R7, R2, 0x3e, RZ, 0x1a ;  /* 0x0000003e02077811 */ /* 0x000fe200078fd0ff */
[----:B------:R-:W-:Y:S01]  /*4690*/  IMAD R81, R14, 0x2, R73 ;  /* 0x000000020e517824 */ /* 0x000fe200078e0249 */
[----:B------:R-:W-:Y:S01]  /*46a0*/  IADD3.X R84, R6, UR5, R57, P0, P3 ;  /* 0x0000000506547c10 */ /* 0x000fe200087e6439 */
[----:B------:R-:W-:Y:S01]  /*46b0*/  UIMAD UR4, UR14, UR4, URZ ;  /* 0x000000040e0472a4 */ /* 0x000fe2000f8e023f */
[----:B------:R-:W-:Y:S01]  /*46c0*/  LOP3.LUT P0, RZ, R2, 0x40, RZ, 0xc0, !PT ;  /* 0x0000004002ff7812 */ /* 0x000fe2000780c0ff */
[C---:B------:R-:W-:Y:S01]  /*46d0*/  IMAD R83, R14.reuse, 0x2, R81 ;  /* 0x000000020e537824 */ /* 0x040fe200078e0251 */
[----:B------:R-:W-:Y:S01]  /*46e0*/  IADD3 R6, P5, R15, R66, RZ ;  /* 0x000000420f067210 */ /* 0x000fe20007fbe0ff */
[----:B------:R-:W-:Y:S01]  /*46f0*/  IMAD R82, R7, R14, RZ ;  /* 0x0000000e07527224 */ /* 0x000fe200078e02ff */
[----:B------:R-:W-:Y:S01]  /*4700*/  IADD3 R12, P6, R21, R66, RZ ;  /* 0x00000042150c7210 */ /* 0x000fe20007fde0ff */
[C---:B------:R-:W-:Y:S01]  /*4710*/  IMAD R85, R14.reuse, 0x2, R83 ;  /* 0x000000020e557824 */ /* 0x040fe200078e0253 */
[-C--:B------:R-:W-:Y:S01]  /*4720*/  LEA.HI.X.SX32 R7, R15, R84.reuse, 0x1, P5 ;  /* 0x000000540f077211 */ /* 0x080fe200028f0eff */
[----:B------:R-:W-:Y:S01]  /*4730*/  USHF.L.U32 UR6, UR4, 0x2, URZ ;  /* 0x0000000204067899 */ /* 0x000fe2000800063f */
[----:B------:R-:W-:Y:S01]  /*4740*/  LEA.HI.X.SX32 R13, R21, R84, 0x1, P6 ;  /* 0x00000054150d7211 */ /* 0x000fe200030f0eff */
[C---:B------:R-:W-:Y:S01]  /*4750*/  IMAD R87, R14.reuse, 0x2, R85 ;  /* 0x000000020e577824 */ /* 0x040fe200078e0255 */
[----:B------:R0:W-:Y:S01]  /*4760*/  STSM.16.M88.4 [R5], R16 ;  /* 0x0000001005007844 */ /* 0x0001e20000000200 */
[C---:B-1----:R-:W-:Y:S01]  /*4770*/  PRMT R93, R9.reuse, 0x7773, RZ ;  /* 0x00007773095d7816 */ /* 0x042fe200000000ff */
[----:B------:R-:W-:Y:S01]  /*4780*/  UIMAD.WIDE UR4, UR4, 0x4, URZ ;  /* 0x00000004040478a5 */ /* 0x000fe2000f8e023f */
[C---:B------:R-:W-:Y:S01]  /*4790*/  PRMT R101, R9.reuse, 0x7772, RZ ;  /* 0x0000777209657816 */ /* 0x040fe200000000ff */
[----:B------:R-:W-:Y:S01]  /*47a0*/  IMAD R80, R14, 0x2, R87 ;  /* 0x000000020e507824 */ /* 0x000fe200078e0257 */
[----:B------:R-:W-:-:S02]  /*47b0*/  PRMT R109, R9, 0x7771, RZ ;  /* 0x00007771096d7816 */ /* 0x000fc400000000ff */
[----:B------:R-:W-:Y:S02]  /*47c0*/  PRMT R117, R9, 0x7770, RZ ;  /* 0x0000777009757816 */ /* 0x000fe400000000ff */
[C---:B------:R-:W-:Y:S02]  /*47d0*/  PRMT R89, R11.reuse, 0x7773, RZ ;  /* 0x000077730b597816 */ /* 0x040fe400000000ff */
[C---:B------:R-:W-:Y:S02]  /*47e0*/  PRMT R97, R11.reuse, 0x7772, RZ ;  /* 0x000077720b617816 */ /* 0x040fe400000000ff */
[C---:B------:R-:W-:Y:S02]  /*47f0*/  PRMT R105, R11.reuse, 0x7771, RZ ;  /* 0x000077710b697816 */ /* 0x040fe400000000ff */
[----:B------:R-:W-:Y:S02]  /*4800*/  PRMT R113, R11, 0x7770, RZ ;  /* 0x000077700b717816 */ /* 0x000fe400000000ff */
[----:B0-----:R-:W-:-:S02]  /*4810*/  LEA.HI R5, R2, 0xe, RZ, 0x1a ;  /* 0x0000000e02057811 */ /* 0x001fc400078fd0ff */
[C---:B------:R-:W-:Y:S02]  /*4820*/  LEA.HI R11, R2.reuse, 0x1e, RZ, 0x1a ;  /* 0x0000001e020b7811 */ /* 0x040fe400078fd0ff */
[----:B------:R-:W-:Y:S01]  /*4830*/  LEA.HI R9, R2, 0x2e, RZ, 0x1a ;  /* 0x0000002e02097811 */ /* 0x000fe200078fd0ff */
[----:B------:R-:W-:Y:S01]  /*4840*/  IMAD R2, R5, R14, RZ ;  /* 0x0000000e05027224 */ /* 0x000fe200078e02ff */
[----:B------:R-:W-:Y:S01]  /*4850*/  IADD3 R16, P4, R25, R66, RZ ;  /* 0x0000004219107210 */ /* 0x000fe20007f9e0ff */
[----:B------:R-:W-:Y:S01]  /*4860*/  IMAD R5, R11, R14, RZ ;  /* 0x0000000e0b057224 */ /* 0x000fe200078e02ff */
[----:B------:R-:W-:Y:S02]  /*4870*/  PRMT R95, R8, 0x7773, RZ ;  /* 0x00007773085f7816 */ /* 0x000fe400000000ff */
[----:B------:R-:W-:Y:S02]  /*4880*/  LEA.HI.X.SX32 R17, R25, R84, 0x1, P4 ;  /* 0x0000005419117211 */ /* 0x000fe400020f0eff */
[----:B------:R-:W-:-:S02]  /*4890*/  IADD3 R24, P4, R2, R66, RZ ;  /* 0x0000004202187210 */ /* 0x000fc40007f9e0ff */
[C---:B------:R-:W-:Y:S02]  /*48a0*/  PRMT R103, R8.reuse, 0x7772, RZ ;  /* 0x0000777208677816 */ /* 0x040fe400000000ff */
[C---:B------:R-:W-:Y:S02]  /*48b0*/  PRMT R111, R8.reuse, 0x7771, RZ ;  /* 0x00007771086f7816 */ /* 0x040fe400000000ff */
[----:B------:R-:W-:Y:S01]  /*48c0*/  PRMT R119, R8, 0x7770, RZ ;  /* 0x0000777008777816 */ /* 0x000fe200000000ff */
[----:B------:R-:W-:Y:S01]  /*48d0*/  BAR.SYNC.DEFER_BLOCKING 0x0 ;  /* 0x0000000000007b1d */ /* 0x000fe20000010000 */
[----:B------:R-:W-:Y:S01]  /*48e0*/  IMAD R8, R9, R14, RZ ;  /* 0x0000000e09087224 */ /* 0x000fe200078e02ff */
[----:B------:R-:W-:Y:S02]  /*48f0*/  IADD3 R14, P3, R23, R66, RZ ;  /* 0x00000042170e7210 */ /* 0x000fe40007f7e0ff */
[----:B------:R-:W-:Y:S02]  /*4900*/  LEA.HI.X.SX32 R25, R2, R84, 0x1, P4 ;  /* 0x0000005402197211 */ /* 0x000fe400020f0eff */
[----:B------:R-:W-:-:S02]  /*4910*/  IADD3 R56, P4, R41, R66, RZ ;  /* 0x0000004229387210 */ /* 0x000fc40007f9e0ff */
[----:B------:R-:W-:Y:S02]  /*4920*/  LEA.HI.X.SX32 R15, R23, R84, 0x1, P3 ;  /* 0x00000054170f7211 */ /* 0x000fe400018f0eff */
[----:B------:R-:W-:Y:S02]  /*4930*/  IADD3 R22, P3, R33, R66, RZ ;  /* 0x0000004221167210 */ /* 0x000fe40007f7e0ff */
[----:B------:R-:W-:Y:S02]  /*4940*/  LEA.HI.X.SX32 R57, R41, R84, 0x1, P4 ;  /* 0x0000005429397211 */ /* 0x000fe400020f0eff */
[-C--:B------:R-:W-:Y:S02]  /*4950*/  IADD3 R78, P4, R5, R66.reuse, RZ ;  /* 0x00000042054e7210 */ /* 0x080fe40007f9e0ff */
[----:B------:R-:W-:Y:S02]  /*4960*/  IADD3 R20, P6, R31, R66, RZ ;  /* 0x000000421f147210 */ /* 0x000fe40007fde0ff */
[----:B------:R-:W-:-:S02]  /*4970*/  LEA.HI.X.SX32 R23, R33, R84, 0x1, P3 ;  /* 0x0000005421177211 */ /* 0x000fc400018f0eff */
[----:B------:R-:W-:Y:S02]  /*4980*/  IADD3 R30, P3, R39, R66, RZ ;  /* 0x00000042271e7210 */ /* 0x000fe40007f7e0ff */
[----:B------:R-:W-:Y:S02]  /*4990*/  LEA.HI.X.SX32 R79, R5, R84, 0x1, P4 ;  /* 0x00000054054f7211 */ /* 0x000fe400020f0eff */
[----:B------:R-:W-:Y:S01]  /*49a0*/  IADD3 R38, P4, R59, R66, RZ ;  /* 0x000000423b267210 */ /* 0x000fe20007f9e0ff */
[----:B------:R-:W-:Y:S01]  /*49b0*/  STG.E.U8 desc[UR18][R6.64], R119 ;  /* 0x0000007706007986 */ /* 0x000fe2000c101112 */
[-C--:B------:R-:W-:Y:S02]  /*49c0*/  LEA.HI.X.SX32 R21, R31, R84.reuse, 0x1, P6 ;  /* 0x000000541f157211 */ /* 0x080fe400030f0eff */
[----:B------:R-:W-:Y:S01]  /*49d0*/  LEA.HI.X.SX32 R31, R39, R84, 0x1, P3 ;  /* 0x00000054271f7211 */ /* 0x000fe200018f0eff */
[----:B------:R-:W-:Y:S01]  /*49e0*/  STG.E.U8 desc[UR18][R12.64], R117 ;  /* 0x000000750c007986 */ /* 0x000fe2000c101112 */
[----:B------:R-:W-:-:S02]  /*49f0*/  IADD3 R76, P3, R47, R66, RZ ;  /* 0x000000422f4c7210 */ /* 0x000fc40007f7e0ff */
[----:B------:R-:W-:Y:S02]  /*4a00*/  LEA.HI.X.SX32 R39, R59, R84, 0x1, P4 ;  /* 0x000000543b277211 */ /* 0x000fe400020f0eff */
[----:B------:R-:W-:Y:S02]  /*4a10*/  IADD3 R46, P4, R8, R66, RZ ;  /* 0x00000042082e7210 */ /* 0x000fe40007f9e0ff */
[----:B------:R-:W-:Y:S02]  /*4a20*/  LEA.HI.X.SX32 R77, R47, R84, 0x1, P3 ;  /* 0x000000542f4d7211 */ /* 0x000fe400018f0eff */
[C---:B------:R-:W-:Y:S02]  /*4a30*/  PRMT R91, R10.reuse, 0x7773, RZ ;  /* 0x000077730a5b7816 */ /* 0x040fe400000000ff */
[C---:B------:R-:W-:Y:S02]  /*4a40*/  PRMT R99, R10.reuse, 0x7772, RZ ;  /* 0x000077720a637816 */ /* 0x040fe400000000ff */
[----:B------:R-:W-:-:S02]  /*4a50*/  PRMT R107, R10, 0x7771, RZ ;  /* 0x000077710a6b7816 */ /* 0x000fc400000000ff */
[----:B------:R-:W-:Y:S02]  /*4a60*/  PRMT R115, R10, 0x7770, RZ ;  /* 0x000077700a737816 */ /* 0x000fe400000000ff */
[----:B------:R-:W-:Y:S02]  /*4a70*/  LEA.HI.X.SX32 R47, R8, R84, 0x1, P4 ;  /* 0x00000054082f7211 */ /* 0x000fe400020f0eff */
[----:B------:R-:W0:Y:S01]  /*4a80*/  LDS.128 R8, [R72] ;  /* 0x0000000048087984 */ /* 0x000e220000000c00 */
[-C--:B------:R-:W-:Y:S02]  /*4a90*/  IADD3 R18, P5, R27, R66.reuse, RZ ;  /* 0x000000421b127210 */ /* 0x080fe40007fbe0ff */
[----:B------:R-:W-:Y:S01]  /*4aa0*/  IADD3 R28, P6, R37, R66, RZ ;  /* 0x00000042251c7210 */ /* 0x000fe20007fde0ff */
[----:B------:R-:W-:Y:S01]  /*4ab0*/  STG.E.U8 desc[UR18][R14.64], R115 ;  /* 0x000000730e007986 */ /* 0x000fe2000c101112 */
[----:B------:R-:W-:Y:S02]  /*4ac0*/  LEA.HI.X.SX32 R19, R27, R84, 0x1, P5 ;  /* 0x000000541b137211 */ /* 0x000fe400028f0eff */
[----:B------:R-:W-:Y:S01]  /*4ad0*/  IADD3 R26, P5, R35, R66, RZ ;  /* 0x00000042231a7210 */ /* 0x000fe20007fbe0ff */
[----:B------:R-:W-:Y:S01]  /*4ae0*/  STG.E.U8 desc[UR18][R16.64], R113 ;  /* 0x0000007110007986 */ /* 0x000fe2000c101112 */
[----:B------:R-:W-:-:S02]  /*4af0*/  LEA.HI.X.SX32 R29, R37, R84, 0x1, P6 ;  /* 0x00000054251d7211 */ /* 0x000fc400030f0eff */
[-C--:B------:R-:W-:Y:S01]  /*4b00*/  IADD3 R74, P6, R45, R66.reuse, RZ ;  /* 0x000000422d4a7210 */ /* 0x080fe20007fde0ff */
[----:B------:R-:W-:Y:S01]  /*4b10*/  STG.E.U8 desc[UR18][R18.64], R111 ;  /* 0x0000006f12007986 */ /* 0x000fe2000c101112 */
[----:B------:R-:W-:Y:S02]  /*4b20*/  IADD3 R36, P3, R53, R66, RZ ;  /* 0x0000004235247210 */ /* 0x000fe40007f7e0ff */
[----:B------:R-:W-:Y:S01]  /*4b30*/  LEA.HI.X.SX32 R27, R35, R84, 0x1, P5 ;  /* 0x00000054231b7211 */ /* 0x000fe200028f0eff */
[----:B------:R-:W-:Y:S01]  /*4b40*/  STG.E.U8 desc[UR18][R20.64], R109 ;  /* 0x0000006d14007986 */ /* 0x000fe2000c101112 */
[----:B------:R-:W-:Y:S02]  /*4b50*/  IADD3 R62, P5, R43, R66, RZ ;  /* 0x000000422b3e7210 */ /* 0x000fe40007fbe0ff */
[----:B------:R-:W-:Y:S01]  /*4b60*/  LEA.HI.X.SX32 R75, R45, R84, 0x1, P6 ;  /* 0x000000542d4b7211 */ /* 0x000fe200030f0eff */
[----:B------:R-:W-:Y:S01]  /*4b70*/  STG.E.U8 desc[UR18][R22.64], R107 ;  /* 0x0000006b16007986 */ /* 0x000fe2000c101112 */
[----:B------:R-:W-:-:S02]  /*4b80*/  IADD3 R34, P6, R51, R66, RZ ;  /* 0x0000004233227210 */ /* 0x000fc40007fde0ff */
[----:B------:R-:W-:Y:S01]  /*4b90*/  LEA.HI.X.SX32 R37, R53, R84, 0x1, P3 ;  /* 0x0000005435257211 */ /* 0x000fe200018f0eff */
        /* <DEDUP_REMOVED lines=9> */
[----:B------:R1:W-:Y:S01]  /*4c30*/  STG.E.U8 desc[UR18][R30.64], R99 ;  /* 0x000000631e007986 */ /* 0x0003e2000c101112 */
[----:B------:R-:W-:Y:S02]  /*4c40*/  IADD3 R52, P3, R81, R66, RZ ;  /* 0x0000004251347210 */ /* 0x000fe40007f7e0ff */
[----:B------:R-:W-:Y:S01]  /*4c50*/  LEA.HI.X.SX32 R33, R49, R84, 0x1, P5 ;  /* 0x0000005431217211 */ /* 0x000fe200028f0eff */
[----:B------:R2:W-:Y:S01]  /*4c60*/  STG.E.U8 desc[UR18][R56.64], R97 ;  /* 0x0000006138007986 */ /* 0x0005e2000c101112 */
[----:B------:R-:W-:Y:S02]  /*4c70*/  IADD3 R40, P5, R65, R66, RZ ;  /* 0x0000004241287210 */ /* 0x000fe40007fbe0ff */
[----:B------:R-:W-:Y:S01]  /*4c80*/  LEA.HI.X.SX32 R43, R67, R84, 0x1, P6 ;  /* 0x00000054432b7211 */ /* 0x000fe200030f0eff */
[----:B------:R-:W-:Y:S01]  /*4c90*/  STG.E.U8 desc[UR18][R62.64], R95 ;  /* 0x0000005f3e007986 */ /* 0x000fe2000c101112 */
[----:B------:R-:W-:-:S02]  /*4ca0*/  IADD3 R50, P6, R73, R66, RZ ;  /* 0x0000004249327210 */ /* 0x000fc40007fde0ff */
[-C--:B------:R-:W-:Y:S01]  /*4cb0*/  LEA.HI.X.SX32 R53, R81, R84.reuse, 0x1, P3 ;  /* 0x0000005451357211 */ /* 0x080fe200018f0eff */
[----:B------:R-:W-:Y:S01]  /*4cc0*/  STG.E.U8 desc[UR18][R74.64], R93 ;  /* 0x0000005d4a007986 */ /* 0x000fe2000c101112 */
[----:B0-----:R-:W-:Y:S02]  /*4cd0*/  PRMT R81, R8, 0x7770, RZ ;  /* 0x0000777008517816 */ /* 0x001fe400000000ff */
[----:B-1----:R-:W-:Y:S01]  /*4ce0*/  PRMT R31, R9, 0x7770, RZ ;  /* 0x00007770091f7816 */ /* 0x002fe200000000ff */
[----:B------:R-:W-:Y:S01]  /*4cf0*/  STG.E.U8 desc[UR18][R76.64], R91 ;  /* 0x0000005b4c007986 */ /* 0x000fe2000c101112 */
[----:B------:R-:W-:Y:S01]  /*4d00*/  LEA.HI.X.SX32 R41, R65, R84, 0x1, P5 ;  /* 0x0000005441297211 */ /* 0x000fe200028f0eff */
[----:B--2---:R-:W0:Y:S01]  /*4d10*/  LDC.64 R56, c[0x0][0x230] ;  /* 0x00008c00ff387b82 */ /* 0x004e220000000a00 */
[----:B------:R-:W-:Y:S01]  /*4d20*/  PRMT R29, R10, 0x7770, RZ ;  /* 0x000077700a1d7816 */ /* 0x000fe200000000ff */
[----:B------:R-:W-:Y:S01]  /*4d30*/  STG.E.U8 desc[UR18][R78.64], R89 ;  /* 0x000000594e007986 */ /* 0x000fe2000c101112 */
[----:B------:R-:W-:-:S02]  /*4d40*/  PRMT R7, R11, 0x7773, RZ ;  /* 0x000077730b077816 */ /* 0x000fc400000000ff */
[C---:B------:R-:W-:Y:S01]  /*4d50*/  PRMT R15, R11.reuse, 0x7772, RZ ;  /* 0x000077720b0f7816 */ /* 0x040fe200000000ff */
[----:B------:R-:W-:Y:S01]  /*4d60*/  STG.E.U8 desc[UR18][R32.64], R81 ;  /* 0x0000005120007986 */ /* 0x000fe2000c101112 */
[----:B------:R-:W-:Y:S02]  /*4d70*/  PRMT R23, R11, 0x7771, RZ ;  /* 0x000077710b177816 */ /* 0x000fe400000000ff */
[----:B------:R-:W-:Y:S01]  /*4d80*/  IADD3 R48, P5, R71, R66, RZ ;  /* 0x0000004247307210 */ /* 0x000fe20007fbe0ff */
[----:B------:R-:W-:Y:S01]  /*4d90*/  STG.E.U8 desc[UR18][R34.64], R31 ;  /* 0x0000001f22007986 */ /* 0x000fe2000c101112 */
[----:B------:R-:W-:Y:S02]  /*4da0*/  LEA.HI.X.SX32 R51, R73, R84, 0x1, P6 ;  /* 0x0000005449337211 */ /* 0x000fe400030f0eff */
[----:B------:R-:W-:Y:S01]  /*4db0*/  PRMT R11, R11, 0x7770, RZ ;  /* 0x000077700b0b7816 */ /* 0x000fe200000000ff */
[----:B------:R-:W-:Y:S01]  /*4dc0*/  STG.E.U8 desc[UR18][R36.64], R29 ;  /* 0x0000001d24007986 */ /* 0x000fe2000c101112 */
[----:B------:R-:W-:-:S02]  /*4dd0*/  PRMT R73, R8, 0x7771, RZ ;  /* 0x0000777108497816 */ /* 0x000fc400000000ff */
[----:B------:R-:W-:Y:S01]  /*4de0*/  PRMT R27, R9, 0x7771, RZ ;  /* 0x00007771091b7816 */ /* 0x000fe200000000ff */
[----:B------:R1:W-:Y:S01]  /*4df0*/  STG.E.U8 desc[UR18][R38.64], R11 ;  /* 0x0000000b26007986 */ /* 0x0003e2000c101112 */
[----:B------:R-:W-:Y:S02]  /*4e00*/  IADD3 R58, P4, R83, R66, RZ ;  /* 0x00000042533a7210 */ /* 0x000fe40007f9e0ff */
[----:B------:R-:W-:Y:S01]  /*4e10*/  PRMT R25, R10, 0x7771, RZ ;  /* 0x000077710a197816 */ /* 0x000fe200000000ff */
[----:B------:R-:W-:Y:S01]  /*4e20*/  STG.E.U8 desc[UR18][R40.64], R73 ;  /* 0x0000004928007986 */ /* 0x000fe2000c101112 */
[----:B------:R-:W-:Y:S02]  /*4e30*/  LEA.HI.X.SX32 R49, R71, R84, 0x1, P5 ;  /* 0x0000005447317211 */ /* 0x000fe400028f0eff */
[----:B------:R-:W-:Y:S01]  /*4e40*/  IADD3 R64, P5, R85, R66, RZ ;  /* 0x0000004255407210 */ /* 0x000fe20007fbe0ff */
[----:B------:R-:W-:Y:S01]  /*4e50*/  STG.E.U8 desc[UR18][R42.64], R27 ;  /* 0x0000001b2a007986 */ /* 0x000fe2000c101112 */
[----:B------:R-:W-:-:S02]  /*4e60*/  PRMT R21, R8, 0x7772, RZ ;  /* 0x0000777208157816 */ /* 0x000fc400000000ff */
[-C--:B------:R-:W-:Y:S01]  /*4e70*/  IADD3 R70, P6, R87, R66.reuse, RZ ;  /* 0x0000004257467210 */ /* 0x080fe20007fde0ff */
[----:B------:R-:W-:Y:S01]  /*4e80*/  STG.E.U8 desc[UR18][R44.64], R25 ;  /* 0x000000192c007986 */ /* 0x000fe2000c101112 */
[----:B------:R-:W-:Y:S01]  /*4e90*/  PRMT R19, R9, 0x7772, RZ ;  /* 0x0000777209137816 */ /* 0x000fe200000000ff */
[----:B-1----:R-:W-:Y:S01]  /*4ea0*/  IMAD.SHL.U32 R11, R0, 0x4, RZ ;  /* 0x00000004000b7824 */ /* 0x002fe200078e00ff */
[----:B------:R-:W-:Y:S01]  /*4eb0*/  IADD3 R68, P3, R80, R66, RZ ;  /* 0x0000004250447210 */ /* 0x000fe20007f7e0ff */
[----:B------:R-:W-:Y:S01]  /*4ec0*/  STG.E.U8 desc[UR18][R46.64], R23 ;  /* 0x000000172e007986 */ /* 0x000fe2000c101112 */
[----:B------:R-:W-:Y:S01]  /*4ed0*/  LEA.HI.X.SX32 R59, R83, R84, 0x1, P4 ;  /* 0x00000054533b7211 */ /* 0x000fe200020f0eff */
[----:B------:R-:W-:Y:S01]  /*4ee0*/  IMAD.HI R0, R0, 0x4, RZ ;  /* 0x0000000400007827 */ /* 0x000fe200078e02ff */
[----:B------:R-:W-:Y:S01]  /*4ef0*/  PRMT R17, R10, 0x7772, RZ ;  /* 0x000077720a117816 */ /* 0x000fe200000000ff */
[----:B------:R-:W-:Y:S01]  /*4f00*/  STG.E.U8 desc[UR18][R48.64], R21 ;  /* 0x0000001530007986 */ /* 0x000fe2000c101112 */
[----:B------:R-:W-:-:S02]  /*4f10*/  IADD3 R66, P4, R82, R66, RZ ;  /* 0x0000004252427210 */ /* 0x000fc40007f9e0ff */
[-C--:B------:R-:W-:Y:S01]  /*4f20*/  LEA.HI.X.SX32 R65, R85, R84.reuse, 0x1, P5 ;  /* 0x0000005455417211 */ /* 0x080fe200028f0eff */
[----:B------:R-:W-:Y:S01]  /*4f30*/  STG.E.U8 desc[UR18][R50.64], R19 ;  /* 0x0000001332007986 */ /* 0x000fe2000c101112 */
[----:B------:R-:W-:Y:S02]  /*4f40*/  PRMT R13, R8, 0x7773, RZ ;  /* 0x00007773080d7816 */ /* 0x000fe400000000ff */
[-C--:B------:R-:W-:Y:S01]  /*4f50*/  LEA.HI.X.SX32 R71, R87, R84.reuse, 0x1, P6 ;  /* 0x0000005457477211 */ /* 0x080fe200030f0eff */
[----:B------:R-:W-:Y:S01]  /*4f60*/  STG.E.U8 desc[UR18][R52.64], R17 ;  /* 0x0000001134007986 */ /* 0x000fe2000c101112 */
[----:B------:R-:W-:Y:S02]  /*4f70*/  PRMT R5, R9, 0x7773, RZ ;  /* 0x0000777309057816 */ /* 0x000fe400000000ff */
[----:B------:R-:W-:Y:S01]  /*4f80*/  LEA.HI.X.SX32 R69, R80, R84, 0x1, P3 ;  /* 0x0000005450457211 */ /* 0x000fe200018f0eff */
[----:B------:R-:W-:Y:S01]  /*4f90*/  STG.E.U8 desc[UR18][R58.64], R15 ;  /* 0x0000000f3a007986 */ /* 0x000fe2000c101112 */
[----:B------:R-:W-:-:S02]  /*4fa0*/  PRMT R9, R10, 0x7773, RZ ;  /* 0x000077730a097816 */ /* 0x000fc400000000ff */
[----:B------:R-:W-:Y:S01]  /*4fb0*/  LEA.HI.X.SX32 R67, R82, R84, 0x1, P4 ;  /* 0x0000005452437211 */ /* 0x000fe200020f0eff */
[----:B------:R-:W-:Y:S01]  /*4fc0*/  STG.E.U8 desc[UR18][R64.64], R13 ;  /* 0x0000000d40007986 */ /* 0x000fe2000c101112 */
[----:B------:R-:W-:Y:S02]  /*4fd0*/  FSEL R54, R54, -INF , P2 ;  /* 0xff80000036367808 */ /* 0x000fe40001000000 */
[----:B------:R-:W-:Y:S01]  /*4fe0*/  FSEL R55, R55, -INF , P1 ;  /* 0xff80000037377808 */ /* 0x000fe20000800000 */
[----:B------:R1:W-:Y:S01]  /*4ff0*/  STG.E.U8 desc[UR18][R70.64], R5 ;  /* 0x0000000546007986 */ /* 0x0003e2000c101112 */
[----:B------:R-:W-:Y:S01]  /*5000*/  LOP3.LUT R2, R4, 0xf8, RZ, 0xc0, !PT ;  /* 0x000000f804027812 */ /* 0x000fe200078ec0ff */
[----:B------:R-:W-:Y:S01]  /*5010*/  FFMA R54, R54, 0.69314718246459960938, R61 ;  /* 0x3f31721836367823 */ /* 0x000fe2000000003d */
[----:B0-----:R-:W-:Y:S01]  /*5020*/  IADD3 R4, P1, P2, R11, UR6, R56 ;  /* 0x000000060b047c10 */ /* 0x001fe2000fa3e038 */
[----:B------:R0:W-:Y:S01]  /*5030*/  STG.E.U8 desc[UR18][R68.64], R9 ;  /* 0x0000000944007986 */ /* 0x0001e2000c101112 */
[----:B------:R-:W-:-:S03]  /*5040*/  FFMA R55, R55, 0.69314718246459960938, R60 ;  /* 0x3f31721837377823 */ /* 0x000fc6000000003c */
[----:B------:R0:W-:Y:S01]  /*5050*/  STG.E.U8 desc[UR18][R66.64], R7 ;  /* 0x0000000742007986 */ /* 0x0001e2000c101112 */
[----:B------:R-:W-:Y:S01]  /*5060*/  BAR.SYNC.DEFER_BLOCKING 0x0 ;  /* 0x0000000000007b1d */ /* 0x000fe20000010000 */
[----:B-1----:R-:W-:-:S05]  /*5070*/  IADD3.X R5, R0, UR5, R57, P1, P2 ;  /* 0x0000000500057c10 */ /* 0x002fca0008fe4439 */
[----:B------:R0:W-:Y:S02]  /*5080*/  STS.64 [R2+UR7], R54 ;  /* 0x0000003602007988 */ /* 0x0001e40008000a07 */
[----:B------:R-:W-:Y:S06]  /*5090*/  BAR.SYNC.DEFER_BLOCKING 0x0 ;  /* 0x0000000000007b1d */ /* 0x000fec0000010000 */
[----:B------:R-:W-:Y:S05]  /*50a0*/  @P0 EXIT ;  /* 0x000000000000094d */ /* 0x000fea0003800000 */
[----:B------:R-:W1:Y:S04]  /*50b0*/  LDS R3, [R3] ;  /* 0x0000000003037984 */ /* 0x000e680000000800 */
[----:B-1----:R-:W-:Y:S01]  /*50c0*/  STG.E desc[UR18][R4.64], R3 ;  /* 0x0000000304007986 */ /* 0x002fe2000c101912 */
[----:B------:R-:W-:Y:S05]  /*50d0*/  EXIT ;  /* 0x000000000000794d */ /* 0x000fea0003800000 */
.L_x_2:
[----:B------:R-:W-:-:S00]  /*50e0*/  BRA `(.L_x_2) ;  /* 0xfffffffc00fc7947 */ /* 0x000fc0000383ffff */
[----:B------:R-:W-:-:S00]  /*50f0*/  NOP ;  /* 0x0000000000007918 */ /* 0x000fc00000000000 */
        /* <DEDUP_REMOVED lines=8> */
.L_x_3:


//--------------------- .nv.global.init           --------------------------
	.section	.nv.global.init,"aw",@progbits
.nv.global.init:
	.type		_$_str,@object
	.size		_$_str,(.L_0 - _$_str)
_$_str:
        /*0000*/ 	.byte	0x5f, 0x5f, 0x43, 0x55, 0x44, 0x41, 0x5f, 0x46, 0x54, 0x5a, 0x00
.L_0:


//--------------------- .nv.shared.attn_fwd       --------------------------
	.section	.nv.shared.attn_fwd,"aw",@nobits
	.sectionflags	@""
	.align	16
	.zero		1024


//--------------------- .nv.shared.reserved.0     --------------------------
	.section	.nv.shared.reserved.0,"aw",@nobits
	.weak		__nv_reservedSMEM_offset_0_alias
	.size		__nv_reservedSMEM_offset_0_alias, 0, 0
	.other		__nv_reservedSMEM_offset_0_alias,@"STO_CUDA_RESERVED_SHARED STV_DEFAULT"
__nv_reservedSMEM_offset_0_alias:
	.zero		0


//--------------------- .nv.constant0.attn_fwd    --------------------------
	.section	.nv.constant0.attn_fwd,"a",@progbits
	.sectionflags	@""
	.align	4
.nv.constant0.attn_fwd:
	.zero		664


//--------------------- SYMBOLS --------------------------

	.type		.nv.reservedSmem.offset0,@object
	.size		.nv.reservedSmem.offset0,0x4
